//
// Generated by NVIDIA NVVM Compiler
//
// Compiler Build ID: CL-36424714
// Cuda compilation tools, release 13.0, V13.0.88
// Based on NVVM 20.0.0
//

.version 9.0
.target sm_100
.address_size 64

	// .globl	_Z21calculate_g_image_gpuPfS_ii
.func  (.param .b64 func_retval0) __internal_accurate_pow
(
	.param .b64 __internal_accurate_pow_param_0
)
;

.visible .entry _Z21calculate_g_image_gpuPfS_ii(
	.param .u64 .ptr .align 1 _Z21calculate_g_image_gpuPfS_ii_param_0,
	.param .u64 .ptr .align 1 _Z21calculate_g_image_gpuPfS_ii_param_1,
	.param .u32 _Z21calculate_g_image_gpuPfS_ii_param_2,
	.param .u32 _Z21calculate_g_image_gpuPfS_ii_param_3
)
{
	.reg .pred 	%p<50>;
	.reg .b32 	%r<84>;
	.reg .b32 	%f<13>;
	.reg .b64 	%rd<15>;
	.reg .b64 	%fd<86>;

	ld.param.u64 	%rd2, [_Z21calculate_g_image_gpuPfS_ii_param_0];
	ld.param.u64 	%rd3, [_Z21calculate_g_image_gpuPfS_ii_param_1];
	ld.param.u32 	%r13, [_Z21calculate_g_image_gpuPfS_ii_param_2];
	ld.param.u32 	%r14, [_Z21calculate_g_image_gpuPfS_ii_param_3];
	mov.u32 	%r15, %ntid.x;
	mov.u32 	%r16, %ctaid.x;
	mov.u32 	%r17, %tid.x;
	mad.lo.s32 	%r18, %r15, %r16, %r17;
	div.s32 	%r2, %r18, %r13;
	mul.lo.s32 	%r19, %r2, %r13;
	sub.s32 	%r1, %r18, %r19;
	setp.ge.s32 	%p1, %r2, %r14;
	min.s32 	%r20, %r2, %r1;
	setp.lt.s32 	%p2, %r20, 1;
	setp.lt.s32 	%p3, %r13, 0;
	or.pred  	%p4, %p2, %p3;
	or.pred  	%p5, %p4, %p1;
	@%p5 bra 	$L__BB0_26;
	cvta.to.global.u64 	%rd1, %rd2;
	mad.lo.s32 	%r21, %r13, %r2, %r13;
	add.s32 	%r22, %r21, %r1;
	mul.wide.u32 	%rd4, %r22, 4;
	add.s64 	%rd5, %rd1, %rd4;
	ld.global.f32 	%f5, [%rd5];
	add.s32 	%r23, %r2, -1;
	mad.lo.s32 	%r3, %r23, %r13, %r1;
	mul.wide.u32 	%rd6, %r3, 4;
	add.s64 	%rd7, %rd1, %rd6;
	ld.global.f32 	%f6, [%rd7];
	sub.f32 	%f7, %f5, %f6;
	mul.f32 	%f1, %f7, 0f3F000000;
	cvt.f64.f32 	%fd1, %f1;
	{
	.reg .b32 %temp; 
	mov.b64 	{%temp, %r4}, %fd1;
	}
	mov.f64 	%fd31, 0d4000000000000000;
	{
	.reg .b32 %temp; 
	mov.b64 	{%temp, %r24}, %fd31;
	}
	and.b32  	%r6, %r24, 2146435072;
	setp.eq.s32 	%p6, %r6, 1062207488;
	abs.f64 	%fd2, %fd1;
	{ // callseq 0, 0
	.param .b64 param0;
	st.param.f64 	[param0], %fd2;
	.param .b64 retval0;
	call.uni (retval0), 
	__internal_accurate_pow, 
	(
	param0
	);
	ld.param.f64 	%fd32, [retval0];
	} // callseq 0
	setp.lt.s32 	%p7, %r4, 0;
	neg.f64 	%fd34, %fd32;
	selp.f64 	%fd35, %fd34, %fd32, %p6;
	selp.f64 	%fd80, %fd35, %fd32, %p7;
	setp.neu.f32 	%p8, %f1, 0f00000000;
	@%p8 bra 	$L__BB0_3;
	setp.eq.s32 	%p9, %r6, 1062207488;
	selp.b32 	%r25, %r4, 0, %p9;
	setp.lt.s32 	%p10, %r24, 0;
	or.b32  	%r26, %r25, 2146435072;
	selp.b32 	%r27, %r26, %r25, %p10;
	mov.b32 	%r28, 0;
	mov.b64 	%fd80, {%r28, %r27};
$L__BB0_3:
	add.f64 	%fd36, %fd1, 0d4000000000000000;
	{
	.reg .b32 %temp; 
	mov.b64 	{%temp, %r29}, %fd36;
	}
	and.b32  	%r30, %r29, 2146435072;
	setp.ne.s32 	%p11, %r30, 2146435072;
	@%p11 bra 	$L__BB0_8;
	setp.num.f32 	%p12, %f1, %f1;
	@%p12 bra 	$L__BB0_6;
	mov.f64 	%fd37, 0d4000000000000000;
	add.rn.f64 	%fd80, %fd1, %fd37;
	bra.uni 	$L__BB0_8;
$L__BB0_6:
	setp.neu.f64 	%p13, %fd2, 0d7FF0000000000000;
	@%p13 bra 	$L__BB0_8;
	setp.lt.s32 	%p14, %r4, 0;
	setp.eq.s32 	%p15, %r6, 1062207488;
	setp.lt.s32 	%p16, %r24, 0;
	selp.b32 	%r32, 0, 2146435072, %p16;
	and.b32  	%r33, %r24, 2147483647;
	setp.ne.s32 	%p17, %r33, 1071644672;
	or.b32  	%r34, %r32, -2147483648;
	selp.b32 	%r35, %r34, %r32, %p17;
	selp.b32 	%r36, %r35, %r32, %p15;
	selp.b32 	%r37, %r36, %r32, %p14;
	mov.b32 	%r38, 0;
	mov.b64 	%fd80, {%r38, %r37};
$L__BB0_8:
	setp.eq.s32 	%p18, %r6, 1062207488;
	setp.eq.f32 	%p19, %f1, 0f3F800000;
	selp.f64 	%fd9, 0d3FF0000000000000, %fd80, %p19;
	add.s32 	%r7, %r3, %r13;
	mul.wide.u32 	%rd8, %r7, 4;
	add.s64 	%rd9, %rd1, %rd8;
	ld.global.f32 	%f8, [%rd9+4];
	add.s32 	%r40, %r7, -1;
	mul.wide.u32 	%rd10, %r40, 4;
	add.s64 	%rd11, %rd1, %rd10;
	ld.global.f32 	%f9, [%rd11];
	sub.f32 	%f10, %f8, %f9;
	mul.f32 	%f2, %f10, 0f3F000000;
	cvt.f64.f32 	%fd10, %f2;
	{
	.reg .b32 %temp; 
	mov.b64 	{%temp, %r8}, %fd10;
	}
	abs.f64 	%fd11, %fd10;
	{ // callseq 1, 0
	.param .b64 param0;
	st.param.f64 	[param0], %fd11;
	.param .b64 retval0;
	call.uni (retval0), 
	__internal_accurate_pow, 
	(
	param0
	);
	ld.param.f64 	%fd38, [retval0];
	} // callseq 1
	setp.lt.s32 	%p20, %r8, 0;
	neg.f64 	%fd40, %fd38;
	selp.f64 	%fd41, %fd40, %fd38, %p18;
	selp.f64 	%fd82, %fd41, %fd38, %p20;
	setp.neu.f32 	%p21, %f2, 0f00000000;
	@%p21 bra 	$L__BB0_10;
	setp.eq.s32 	%p22, %r6, 1062207488;
	selp.b32 	%r41, %r8, 0, %p22;
	setp.lt.s32 	%p23, %r24, 0;
	or.b32  	%r42, %r41, 2146435072;
	selp.b32 	%r43, %r42, %r41, %p23;
	mov.b32 	%r44, 0;
	mov.b64 	%fd82, {%r44, %r43};
$L__BB0_10:
	add.f64 	%fd42, %fd10, 0d4000000000000000;
	{
	.reg .b32 %temp; 
	mov.b64 	{%temp, %r45}, %fd42;
	}
	and.b32  	%r46, %r45, 2146435072;
	setp.ne.s32 	%p24, %r46, 2146435072;
	@%p24 bra 	$L__BB0_15;
	setp.num.f32 	%p25, %f2, %f2;
	@%p25 bra 	$L__BB0_13;
	mov.f64 	%fd43, 0d4000000000000000;
	add.rn.f64 	%fd82, %fd10, %fd43;
	bra.uni 	$L__BB0_15;
$L__BB0_13:
	setp.neu.f64 	%p26, %fd11, 0d7FF0000000000000;
	@%p26 bra 	$L__BB0_15;
	setp.lt.s32 	%p27, %r8, 0;
	setp.eq.s32 	%p28, %r6, 1062207488;
	setp.lt.s32 	%p29, %r24, 0;
	selp.b32 	%r48, 0, 2146435072, %p29;
	and.b32  	%r49, %r24, 2147483647;
	setp.ne.s32 	%p30, %r49, 1071644672;
	or.b32  	%r50, %r48, -2147483648;
	selp.b32 	%r51, %r50, %r48, %p30;
	selp.b32 	%r52, %r51, %r48, %p28;
	selp.b32 	%r53, %r52, %r48, %p27;
	mov.b32 	%r54, 0;
	mov.b64 	%fd82, {%r54, %r53};
$L__BB0_15:
	setp.eq.s32 	%p31, %r6, 1062207488;
	setp.eq.f32 	%p32, %f2, 0f3F800000;
	selp.f64 	%fd44, 0d3FF0000000000000, %fd82, %p32;
	add.f64 	%fd45, %fd9, %fd44;
	cvt.rn.f32.f64 	%f3, %fd45;
	cvt.f64.f32 	%fd18, %f3;
	{
	.reg .b32 %temp; 
	mov.b64 	{%temp, %r9}, %fd18;
	}
	abs.f64 	%fd19, %fd18;
	{ // callseq 2, 0
	.param .b64 param0;
	st.param.f64 	[param0], %fd19;
	.param .b64 retval0;
	call.uni (retval0), 
	__internal_accurate_pow, 
	(
	param0
	);
	ld.param.f64 	%fd46, [retval0];
	} // callseq 2
	setp.lt.s32 	%p33, %r9, 0;
	neg.f64 	%fd48, %fd46;
	selp.f64 	%fd49, %fd48, %fd46, %p31;
	selp.f64 	%fd84, %fd49, %fd46, %p33;
	setp.neu.f32 	%p34, %f3, 0f00000000;
	@%p34 bra 	$L__BB0_17;
	setp.eq.s32 	%p35, %r6, 1062207488;
	selp.b32 	%r56, %r9, 0, %p35;
	setp.lt.s32 	%p36, %r24, 0;
	or.b32  	%r57, %r56, 2146435072;
	selp.b32 	%r58, %r57, %r56, %p36;
	mov.b32 	%r59, 0;
	mov.b64 	%fd84, {%r59, %r58};
$L__BB0_17:
	add.f64 	%fd50, %fd18, 0d4000000000000000;
	{
	.reg .b32 %temp; 
	mov.b64 	{%temp, %r60}, %fd50;
	}
	and.b32  	%r61, %r60, 2146435072;
	setp.ne.s32 	%p37, %r61, 2146435072;
	@%p37 bra 	$L__BB0_22;
	setp.num.f32 	%p38, %f3, %f3;
	@%p38 bra 	$L__BB0_20;
	mov.f64 	%fd51, 0d4000000000000000;
	add.rn.f64 	%fd84, %fd18, %fd51;
	bra.uni 	$L__BB0_22;
$L__BB0_20:
	setp.neu.f64 	%p39, %fd19, 0d7FF0000000000000;
	@%p39 bra 	$L__BB0_22;
	setp.lt.s32 	%p40, %r9, 0;
	setp.eq.s32 	%p41, %r6, 1062207488;
	setp.lt.s32 	%p42, %r24, 0;
	selp.b32 	%r63, 0, 2146435072, %p42;
	and.b32  	%r64, %r24, 2147483647;
	setp.ne.s32 	%p43, %r64, 1071644672;
	or.b32  	%r65, %r63, -2147483648;
	selp.b32 	%r66, %r65, %r63, %p43;
	selp.b32 	%r67, %r66, %r63, %p41;
	selp.b32 	%r68, %r67, %r63, %p40;
	mov.b32 	%r69, 0;
	mov.b64 	%fd84, {%r69, %r68};
$L__BB0_22:
	setp.eq.s32 	%p44, %r6, 1062207488;
	setp.eq.f32 	%p45, %f3, 0f3F800000;
	mul.f64 	%fd52, %fd84, 0dBFE0000000000000;
	selp.f64 	%fd53, 0dBFE0000000000000, %fd52, %p45;
	mov.f64 	%fd54, 0d400C000000000000;
	{
	.reg .b32 %temp; 
	mov.b64 	{%temp, %r71}, %fd54;
	}
	{ // callseq 3, 0
	.param .b64 param0;
	st.param.f64 	[param0], 0d400C000000000000;
	.param .b64 retval0;
	call.uni (retval0), 
	__internal_accurate_pow, 
	(
	param0
	);
	ld.param.f64 	%fd55, [retval0];
	} // callseq 3
	setp.lt.s32 	%p46, %r71, 0;
	neg.f64 	%fd57, %fd55;
	selp.f64 	%fd58, %fd57, %fd55, %p44;
	selp.f64 	%fd59, %fd58, %fd55, %p46;
	div.rn.f64 	%fd26, %fd53, %fd59;
	fma.rn.f64 	%fd60, %fd26, 0d3FF71547652B82FE, 0d4338000000000000;
	{
	.reg .b32 %temp; 
	mov.b64 	{%r10, %temp}, %fd60;
	}
	mov.f64 	%fd61, 0dC338000000000000;
	add.rn.f64 	%fd62, %fd60, %fd61;
	fma.rn.f64 	%fd63, %fd62, 0dBFE62E42FEFA39EF, %fd26;
	fma.rn.f64 	%fd64, %fd62, 0dBC7ABC9E3B39803F, %fd63;
	fma.rn.f64 	%fd65, %fd64, 0d3E5ADE1569CE2BDF, 0d3E928AF3FCA213EA;
	fma.rn.f64 	%fd66, %fd65, %fd64, 0d3EC71DEE62401315;
	fma.rn.f64 	%fd67, %fd66, %fd64, 0d3EFA01997C89EB71;
	fma.rn.f64 	%fd68, %fd67, %fd64, 0d3F2A01A014761F65;
	fma.rn.f64 	%fd69, %fd68, %fd64, 0d3F56C16C1852B7AF;
	fma.rn.f64 	%fd70, %fd69, %fd64, 0d3F81111111122322;
	fma.rn.f64 	%fd71, %fd70, %fd64, 0d3FA55555555502A1;
	fma.rn.f64 	%fd72, %fd71, %fd64, 0d3FC5555555555511;
	fma.rn.f64 	%fd73, %fd72, %fd64, 0d3FE000000000000B;
	fma.rn.f64 	%fd74, %fd73, %fd64, 0d3FF0000000000000;
	fma.rn.f64 	%fd75, %fd74, %fd64, 0d3FF0000000000000;
	{
	.reg .b32 %temp; 
	mov.b64 	{%r11, %temp}, %fd75;
	}
	{
	.reg .b32 %temp; 
	mov.b64 	{%temp, %r12}, %fd75;
	}
	shl.b32 	%r72, %r10, 20;
	add.s32 	%r73, %r72, %r12;
	mov.b64 	%fd85, {%r11, %r73};
	{
	.reg .b32 %temp; 
	mov.b64 	{%temp, %r74}, %fd26;
	}
	mov.b32 	%f11, %r74;
	abs.f32 	%f4, %f11;
	setp.lt.f32 	%p47, %f4, 0f4086232B;
	@%p47 bra 	$L__BB0_25;
	setp.lt.f64 	%p48, %fd26, 0d0000000000000000;
	add.f64 	%fd76, %fd26, 0d7FF0000000000000;
	selp.f64 	%fd85, 0d0000000000000000, %fd76, %p48;
	setp.geu.f32 	%p49, %f4, 0f40874800;
	@%p49 bra 	$L__BB0_25;
	shr.u32 	%r75, %r10, 31;
	add.s32 	%r76, %r10, %r75;
	shr.s32 	%r77, %r76, 1;
	shl.b32 	%r78, %r77, 20;
	add.s32 	%r79, %r12, %r78;
	mov.b64 	%fd77, {%r11, %r79};
	sub.s32 	%r80, %r10, %r77;
	shl.b32 	%r81, %r80, 20;
	add.s32 	%r82, %r81, 1072693248;
	mov.b32 	%r83, 0;
	mov.b64 	%fd78, {%r83, %r82};
	mul.f64 	%fd85, %fd78, %fd77;
$L__BB0_25:
	cvt.rn.f32.f64 	%f12, %fd85;
	cvta.to.global.u64 	%rd12, %rd3;
	add.s64 	%rd14, %rd12, %rd8;
	st.global.f32 	[%rd14], %f12;
$L__BB0_26:
	ret;

}
	// .globl	_Z8copy_gpuPfS_ii
.visible .entry _Z8copy_gpuPfS_ii(
	.param .u64 .ptr .align 1 _Z8copy_gpuPfS_ii_param_0,
	.param .u64 .ptr .align 1 _Z8copy_gpuPfS_ii_param_1,
	.param .u32 _Z8copy_gpuPfS_ii_param_2,
	.param .u32 _Z8copy_gpuPfS_ii_param_3
)
{
	.reg .b32 	%r<5>;
	.reg .b32 	%f<2>;
	.reg .b64 	%rd<8>;

	ld.param.u64 	%rd1, [_Z8copy_gpuPfS_ii_param_0];
	ld.param.u64 	%rd2, [_Z8copy_gpuPfS_ii_param_1];
	cvta.to.global.u64 	%rd3, %rd2;
	cvta.to.global.u64 	%rd4, %rd1;
	mov.u32 	%r1, %ntid.x;
	mov.u32 	%r2, %ctaid.x;
	mov.u32 	%r3, %tid.x;
	mad.lo.s32 	%r4, %r1, %r2, %r3;
	mul.wide.s32 	%rd5, %r4, 4;
	add.s64 	%rd6, %rd4, %rd5;
	ld.global.f32 	%f1, [%rd6];
	add.s64 	%rd7, %rd3, %rd5;
	st.global.f32 	[%rd7], %f1;
	ret;

}
	// .globl	_Z17apply_stencil_gpuPfS_S_iif
.visible .entry _Z17apply_stencil_gpuPfS_S_iif(
	.param .u64 .ptr .align 1 _Z17apply_stencil_gpuPfS_S_iif_param_0,
	.param .u64 .ptr .align 1 _Z17apply_stencil_gpuPfS_S_iif_param_1,
	.param .u64 .ptr .align 1 _Z17apply_stencil_gpuPfS_S_iif_param_2,
	.param .u32 _Z17apply_stencil_gpuPfS_S_iif_param_3,
	.param .u32 _Z17apply_stencil_gpuPfS_S_iif_param_4,
	.param .f32 _Z17apply_stencil_gpuPfS_S_iif_param_5
)
{
	.reg .pred 	%p<8>;
	.reg .b32 	%r<19>;
	.reg .b32 	%f<36>;
	.reg .b64 	%rd<20>;

	ld.param.u64 	%rd1, [_Z17apply_stencil_gpuPfS_S_iif_param_0];
	ld.param.u64 	%rd2, [_Z17apply_stencil_gpuPfS_S_iif_param_1];
	ld.param.u64 	%rd3, [_Z17apply_stencil_gpuPfS_S_iif_param_2];
	ld.param.u32 	%r3, [_Z17apply_stencil_gpuPfS_S_iif_param_3];
	ld.param.u32 	%r4, [_Z17apply_stencil_gpuPfS_S_iif_param_4];
	ld.param.f32 	%f1, [_Z17apply_stencil_gpuPfS_S_iif_param_5];
	mov.u32 	%r5, %ntid.x;
	mov.u32 	%r6, %ctaid.x;
	mov.u32 	%r7, %tid.x;
	mad.lo.s32 	%r8, %r5, %r6, %r7;
	div.s32 	%r2, %r8, %r3;
	mul.lo.s32 	%r9, %r2, %r3;
	sub.s32 	%r1, %r8, %r9;
	setp.ge.s32 	%p1, %r2, %r4;
	min.s32 	%r10, %r2, %r1;
	setp.lt.s32 	%p2, %r10, 1;
	setp.lt.s32 	%p3, %r3, 0;
	or.pred  	%p4, %p2, %p3;
	or.pred  	%p5, %p4, %p1;
	@%p5 bra 	$L__BB2_2;
	cvta.to.global.u64 	%rd4, %rd1;
	cvta.to.global.u64 	%rd5, %rd3;
	cvta.to.global.u64 	%rd6, %rd2;
	add.s32 	%r12, %r9, %r1;
	mul.wide.u32 	%rd7, %r12, 4;
	add.s64 	%rd8, %rd4, %rd7;
	ld.global.f32 	%f2, [%rd8];
	add.s64 	%rd9, %rd5, %rd7;
	ld.global.f32 	%f3, [%rd9];
	add.s32 	%r13, %r9, %r3;
	add.s32 	%r14, %r12, %r3;
	mul.wide.u32 	%rd10, %r14, 4;
	add.s64 	%rd11, %rd5, %rd10;
	ld.global.f32 	%f4, [%rd11];
	add.f32 	%f5, %f3, %f4;
	mul.f32 	%f6, %f5, 0f3F000000;
	ld.global.f32 	%f7, [%rd9+4];
	add.f32 	%f8, %f3, %f7;
	mul.f32 	%f9, %f8, 0f3F000000;
	add.f32 	%f10, %f6, %f9;
	add.s32 	%r15, %r12, -1;
	mul.wide.u32 	%rd12, %r15, 4;
	add.s64 	%rd13, %rd5, %rd12;
	ld.global.f32 	%f11, [%rd13];
	add.f32 	%f12, %f3, %f11;
	mul.f32 	%f13, %f12, 0f3F000000;
	add.f32 	%f14, %f10, %f13;
	mul.f32 	%f15, %f1, %f14;
	mov.f32 	%f16, 0f3F800000;
	sub.f32 	%f17, %f16, %f15;
	add.s64 	%rd14, %rd4, %rd10;
	ld.global.f32 	%f18, [%rd14];
	mul.f32 	%f19, %f1, %f18;
	mul.f32 	%f20, %f19, %f6;
	fma.rn.f32 	%f21, %f2, %f17, %f20;
	shl.b32 	%r16, %r3, 1;
	sub.s32 	%r17, %r13, %r16;
	add.s32 	%r18, %r17, %r1;
	mul.wide.u32 	%rd15, %r18, 4;
	add.s64 	%rd16, %rd4, %rd15;
	ld.global.f32 	%f22, [%rd16];
	mul.f32 	%f23, %f1, %f22;
	add.s64 	%rd17, %rd5, %rd15;
	ld.global.f32 	%f24, [%rd17];
	add.f32 	%f25, %f3, %f24;
	mul.f32 	%f26, %f25, 0f3F000000;
	fma.rn.f32 	%f27, %f23, %f26, %f21;
	ld.global.f32 	%f28, [%rd8+4];
	mul.f32 	%f29, %f1, %f28;
	fma.rn.f32 	%f30, %f29, %f9, %f27;
	add.s64 	%rd18, %rd4, %rd12;
	ld.global.f32 	%f31, [%rd18];
	mul.f32 	%f32, %f1, %f31;
	fma.rn.f32 	%f33, %f32, %f13, %f30;
	setp.lt.f32 	%p6, %f33, 0f00000000;
	selp.f32 	%f34, 0f00000000, %f33, %p6;
	setp.gt.f32 	%p7, %f34, 0f437F0000;
	selp.f32 	%f35, 0f437F0000, %f34, %p7;
	add.s64 	%rd19, %rd6, %rd7;
	st.global.f32 	[%rd19], %f35;
$L__BB2_2:
	ret;

}
.func  (.param .b64 func_retval0) __internal_accurate_pow(
	.param .b64 __internal_accurate_pow_param_0
)
{
	.reg .pred 	%p<8>;
	.reg .b32 	%r<49>;
	.reg .b32 	%f<3>;
	.reg .b64 	%fd<109>;

	ld.param.f64 	%fd10, [__internal_accurate_pow_param_0];
	{
	.reg .b32 %temp; 
	mov.b64 	{%temp, %r46}, %fd10;
	}
	{
	.reg .b32 %temp; 
	mov.b64 	{%r45, %temp}, %fd10;
	}
	shr.u32 	%r47, %r46, 20;
	setp.gt.u32 	%p1, %r46, 1048575;
	@%p1 bra 	$L__BB3_2;
	mul.f64 	%fd11, %fd10, 0d4350000000000000;
	{
	.reg .b32 %temp; 
	mov.b64 	{%temp, %r46}, %fd11;
	}
	{
	.reg .b32 %temp; 
	mov.b64 	{%r45, %temp}, %fd11;
	}
	shr.u32 	%r16, %r46, 20;
	add.s32 	%r47, %r16, -54;
$L__BB3_2:
	add.s32 	%r48, %r47, -1023;
	and.b32  	%r17, %r46, -2146435073;
	or.b32  	%r18, %r17, 1072693248;
	mov.b64 	%fd107, {%r45, %r18};
	setp.lt.u32 	%p2, %r18, 1073127583;
	@%p2 bra 	$L__BB3_4;
	{
	.reg .b32 %temp; 
	mov.b64 	{%r19, %temp}, %fd107;
	}
	{
	.reg .b32 %temp; 
	mov.b64 	{%temp, %r20}, %fd107;
	}
	add.s32 	%r21, %r20, -1048576;
	mov.b64 	%fd107, {%r19, %r21};
	add.s32 	%r48, %r47, -1022;
$L__BB3_4:
	add.f64 	%fd12, %fd107, 0dBFF0000000000000;
	add.f64 	%fd13, %fd107, 0d3FF0000000000000;
	rcp.approx.ftz.f64 	%fd14, %fd13;
	neg.f64 	%fd15, %fd13;
	fma.rn.f64 	%fd16, %fd15, %fd14, 0d3FF0000000000000;
	fma.rn.f64 	%fd17, %fd16, %fd16, %fd16;
	fma.rn.f64 	%fd18, %fd17, %fd14, %fd14;
	mul.f64 	%fd19, %fd12, %fd18;
	fma.rn.f64 	%fd20, %fd12, %fd18, %fd19;
	mul.f64 	%fd21, %fd20, %fd20;
	fma.rn.f64 	%fd22, %fd21, 0d3EB0F5FF7D2CAFE2, 0d3ED0F5D241AD3B5A;
	fma.rn.f64 	%fd23, %fd22, %fd21, 0d3EF3B20A75488A3F;
	fma.rn.f64 	%fd24, %fd23, %fd21, 0d3F1745CDE4FAECD5;
	fma.rn.f64 	%fd25, %fd24, %fd21, 0d3F3C71C7258A578B;
	fma.rn.f64 	%fd26, %fd25, %fd21, 0d3F6249249242B910;
	fma.rn.f64 	%fd27, %fd26, %fd21, 0d3F89999999999DFB;
	sub.f64 	%fd28, %fd12, %fd20;
	add.f64 	%fd29, %fd28, %fd28;
	neg.f64 	%fd30, %fd20;
	fma.rn.f64 	%fd31, %fd30, %fd12, %fd29;
	mul.f64 	%fd32, %fd18, %fd31;
	fma.rn.f64 	%fd33, %fd21, %fd27, 0d3FB5555555555555;
	mov.f64 	%fd34, 0d3FB5555555555555;
	sub.f64 	%fd35, %fd34, %fd33;
	fma.rn.f64 	%fd36, %fd21, %fd27, %fd35;
	add.f64 	%fd37, %fd36, 0dBC46A4CB00B9E7B0;
	add.f64 	%fd38, %fd33, %fd37;
	sub.f64 	%fd39, %fd33, %fd38;
	add.f64 	%fd40, %fd37, %fd39;
	mul.rn.f64 	%fd41, %fd20, %fd20;
	neg.f64 	%fd42, %fd41;
	fma.rn.f64 	%fd43, %fd20, %fd20, %fd42;
	{
	.reg .b32 %temp; 
	mov.b64 	{%r22, %temp}, %fd32;
	}
	{
	.reg .b32 %temp; 
	mov.b64 	{%temp, %r23}, %fd32;
	}
	add.s32 	%r24, %r23, 1048576;
	mov.b64 	%fd44, {%r22, %r24};
	fma.rn.f64 	%fd45, %fd20, %fd44, %fd43;
	mul.rn.f64 	%fd46, %fd41, %fd20;
	neg.f64 	%fd47, %fd46;
	fma.rn.f64 	%fd48, %fd41, %fd20, %fd47;
	fma.rn.f64 	%fd49, %fd41, %fd32, %fd48;
	fma.rn.f64 	%fd50, %fd45, %fd20, %fd49;
	mul.rn.f64 	%fd51, %fd38, %fd46;
	neg.f64 	%fd52, %fd51;
	fma.rn.f64 	%fd53, %fd38, %fd46, %fd52;
	fma.rn.f64 	%fd54, %fd38, %fd50, %fd53;
	fma.rn.f64 	%fd55, %fd40, %fd46, %fd54;
	add.f64 	%fd56, %fd51, %fd55;
	sub.f64 	%fd57, %fd51, %fd56;
	add.f64 	%fd58, %fd55, %fd57;
	add.f64 	%fd59, %fd20, %fd56;
	sub.f64 	%fd60, %fd20, %fd59;
	add.f64 	%fd61, %fd56, %fd60;
	add.f64 	%fd62, %fd58, %fd61;
	add.f64 	%fd63, %fd32, %fd62;
	add.f64 	%fd64, %fd59, %fd63;
	sub.f64 	%fd65, %fd59, %fd64;
	add.f64 	%fd66, %fd63, %fd65;
	xor.b32  	%r25, %r48, -2147483648;
	mov.b32 	%r26, 1127219200;
	mov.b64 	%fd67, {%r25, %r26};
	mov.b32 	%r27, -2147483648;
	mov.b64 	%fd68, {%r27, %r26};
	sub.f64 	%fd69, %fd67, %fd68;
	fma.rn.f64 	%fd70, %fd69, 0d3FE62E42FEFA39EF, %fd64;
	fma.rn.f64 	%fd71, %fd69, 0dBFE62E42FEFA39EF, %fd70;
	sub.f64 	%fd72, %fd71, %fd64;
	sub.f64 	%fd73, %fd66, %fd72;
	fma.rn.f64 	%fd74, %fd69, 0d3C7ABC9E3B39803F, %fd73;
	add.f64 	%fd75, %fd70, %fd74;
	sub.f64 	%fd76, %fd70, %fd75;
	add.f64 	%fd77, %fd74, %fd76;
	mov.f64 	%fd78, 0d4000000000000000;
	{
	.reg .b32 %temp; 
	mov.b64 	{%temp, %r28}, %fd78;
	}
	{
	.reg .b32 %temp; 
	mov.b64 	{%r29, %temp}, %fd78;
	}
	shl.b32 	%r30, %r28, 1;
	setp.gt.u32 	%p3, %r30, -33554433;
	and.b32  	%r31, %r28, -15728641;
	selp.b32 	%r32, %r31, %r28, %p3;
	mov.b64 	%fd79, {%r29, %r32};
	mul.rn.f64 	%fd80, %fd75, %fd79;
	neg.f64 	%fd81, %fd80;
	fma.rn.f64 	%fd82, %fd75, %fd79, %fd81;
	fma.rn.f64 	%fd83, %fd77, %fd79, %fd82;
	add.f64 	%fd4, %fd80, %fd83;
	sub.f64 	%fd84, %fd80, %fd4;
	add.f64 	%fd5, %fd83, %fd84;
	fma.rn.f64 	%fd85, %fd4, 0d3FF71547652B82FE, 0d4338000000000000;
	{
	.reg .b32 %temp; 
	mov.b64 	{%r13, %temp}, %fd85;
	}
	mov.f64 	%fd86, 0dC338000000000000;
	add.rn.f64 	%fd87, %fd85, %fd86;
	fma.rn.f64 	%fd88, %fd87, 0dBFE62E42FEFA39EF, %fd4;
	fma.rn.f64 	%fd89, %fd87, 0dBC7ABC9E3B39803F, %fd88;
	fma.rn.f64 	%fd90, %fd89, 0d3E5ADE1569CE2BDF, 0d3E928AF3FCA213EA;
	fma.rn.f64 	%fd91, %fd90, %fd89, 0d3EC71DEE62401315;
	fma.rn.f64 	%fd92, %fd91, %fd89, 0d3EFA01997C89EB71;
	fma.rn.f64 	%fd93, %fd92, %fd89, 0d3F2A01A014761F65;
	fma.rn.f64 	%fd94, %fd93, %fd89, 0d3F56C16C1852B7AF;
	fma.rn.f64 	%fd95, %fd94, %fd89, 0d3F81111111122322;
	fma.rn.f64 	%fd96, %fd95, %fd89, 0d3FA55555555502A1;
	fma.rn.f64 	%fd97, %fd96, %fd89, 0d3FC5555555555511;
	fma.rn.f64 	%fd98, %fd97, %fd89, 0d3FE000000000000B;
	fma.rn.f64 	%fd99, %fd98, %fd89, 0d3FF0000000000000;
	fma.rn.f64 	%fd100, %fd99, %fd89, 0d3FF0000000000000;
	{
	.reg .b32 %temp; 
	mov.b64 	{%r14, %temp}, %fd100;
	}
	{
	.reg .b32 %temp; 
	mov.b64 	{%temp, %r15}, %fd100;
	}
	shl.b32 	%r33, %r13, 20;
	add.s32 	%r34, %r33, %r15;
	mov.b64 	%fd108, {%r14, %r34};
	{
	.reg .b32 %temp; 
	mov.b64 	{%temp, %r35}, %fd4;
	}
	mov.b32 	%f2, %r35;
	abs.f32 	%f1, %f2;
	setp.lt.f32 	%p4, %f1, 0f4086232B;
	@%p4 bra 	$L__BB3_7;
	setp.lt.f64 	%p5, %fd4, 0d0000000000000000;
	add.f64 	%fd101, %fd4, 0d7FF0000000000000;
	selp.f64 	%fd108, 0d0000000000000000, %fd101, %p5;
	setp.geu.f32 	%p6, %f1, 0f40874800;
	@%p6 bra 	$L__BB3_7;
	shr.u32 	%r36, %r13, 31;
	add.s32 	%r37, %r13, %r36;
	shr.s32 	%r38, %r37, 1;
	shl.b32 	%r39, %r38, 20;
	add.s32 	%r40, %r15, %r39;
	mov.b64 	%fd102, {%r14, %r40};
	sub.s32 	%r41, %r13, %r38;
	shl.b32 	%r42, %r41, 20;
	add.s32 	%r43, %r42, 1072693248;
	mov.b32 	%r44, 0;
	mov.b64 	%fd103, {%r44, %r43};
	mul.f64 	%fd108, %fd103, %fd102;
$L__BB3_7:
	abs.f64 	%fd104, %fd108;
	setp.eq.f64 	%p7, %fd104, 0d7FF0000000000000;
	fma.rn.f64 	%fd105, %fd108, %fd5, %fd108;
	selp.f64 	%fd106, %fd108, %fd105, %p7;
	st.param.f64 	[func_retval0], %fd106;
	ret;

}


// ===== COMPILED SASS (sm_100) =====

	.target	sm_100

	.elftype	@"ET_EXEC"


//--------------------- .note.nv.tkinfo           --------------------------
	.section	.note.nv.tkinfo,"",@"SHT_NOTE"
	.sectionflags	@"SHF_NOTE_NV_TKINFO"
	.tkinfo
        /*0018*/ 	.word	0x00000002
        /*0030*/ 	.string	""
        /*0030*/ 	.string	"ptxas"
        /*0030*/ 	.string	"Cuda compilation tools, release 13.0, V13.0.88"
        /*0030*/ 	.string	"Build cuda_13.0.r13.0/compiler.36424714_0"
        /*0030*/ 	.string	"-arch sm_100 -m 64 "



//--------------------- .note.nv.cuinfo           --------------------------
	.section	.note.nv.cuinfo,"",@"SHT_NOTE"
	.sectionflags	@"SHF_NOTE_NV_CUINFO"
        /*0018*/ 	.short	0x0002
        /*001a*/ 	.short	0x0064
        /*001c*/ 	.short	0x0082
	.zero		2


//--------------------- .nv.info                  --------------------------
	.section	.nv.info,"",@"SHT_CUDA_INFO"
	.align	4


	//----- nvinfo : EIATTR_REGCOUNT
	.align		4
        /*0000*/ 	.byte	0x04, 0x2f
        /*0002*/ 	.short	(.L_1 - .L_0)
	.align		4
.L_0:
        /*0004*/ 	.word	index@(_Z21calculate_g_image_gpuPfS_ii)
        /*0008*/ 	.word	0x0000001e


	//----- nvinfo : EIATTR_FRAME_SIZE
	.align		4
.L_1:
        /*000c*/ 	.byte	0x04, 0x11
        /*000e*/ 	.short	(.L_3 - .L_2)
	.align		4
.L_2:
        /*0010*/ 	.word	index@($_Z21calculate_g_image_gpuPfS_ii$__internal_accurate_pow)
        /*0014*/ 	.word	0x00000000


	//----- nvinfo : EIATTR_FRAME_SIZE
	.align		4
.L_3:
        /*0018*/ 	.byte	0x04, 0x11
        /*001a*/ 	.short	(.L_5 - .L_4)
	.align		4
.L_4:
        /*001c*/ 	.word	index@($__internal_0_$__cuda_sm20_div_rn_f64_full)
        /*0020*/ 	.word	0x00000000


	//----- nvinfo : EIATTR_FRAME_SIZE
	.align		4
.L_5:
        /*0024*/ 	.byte	0x04, 0x11
        /*0026*/ 	.short	(.L_7 - .L_6)
	.align		4
.L_6:
        /*0028*/ 	.word	index@(_Z21calculate_g_image_gpuPfS_ii)
        /*002c*/ 	.word	0x00000000


	//----- nvinfo : EIATTR_REGCOUNT
	.align		4
.L_7:
        /*0030*/ 	.byte	0x04, 0x2f
        /*0032*/ 	.short	(.L_9 - .L_8)
	.align		4
.L_8:
        /*0034*/ 	.word	index@(_Z8copy_gpuPfS_ii)
        /*0038*/ 	.word	0x0000000a


	//----- nvinfo : EIATTR_FRAME_SIZE
	.align		4
.L_9:
        /*003c*/ 	.byte	0x04, 0x11
        /*003e*/ 	.short	(.L_11 - .L_10)
	.align		4
.L_10:
        /*0040*/ 	.word	index@(_Z8copy_gpuPfS_ii)
        /*0044*/ 	.word	0x00000000


	//----- nvinfo : EIATTR_REGCOUNT
	.align		4
.L_11:
        /*0048*/ 	.byte	0x04, 0x2f
        /*004a*/ 	.short	(.L_13 - .L_12)
	.align		4
.L_12:
        /*004c*/ 	.word	index@(_Z17apply_stencil_gpuPfS_S_iif)
        /*0050*/ 	.word	0x0000001a


	//----- nvinfo : EIATTR_FRAME_SIZE
	.align		4
.L_13:
        /*0054*/ 	.byte	0x04, 0x11
        /*0056*/ 	.short	(.L_15 - .L_14)
	.align		4
.L_14:
        /*0058*/ 	.word	index@(_Z17apply_stencil_gpuPfS_S_iif)
        /*005c*/ 	.word	0x00000000


	//----- nvinfo : EIATTR_MIN_STACK_SIZE
	.align		4
.L_15:
        /*0060*/ 	.byte	0x04, 0x12
        /*0062*/ 	.short	(.L_17 - .L_16)
	.align		4
.L_16:
        /*0064*/ 	.word	index@(_Z17apply_stencil_gpuPfS_S_iif)
        /*0068*/ 	.word	0x00000000


	//----- nvinfo : EIATTR_MIN_STACK_SIZE
	.align		4
.L_17:
        /*006c*/ 	.byte	0x04, 0x12
        /*006e*/ 	.short	(.L_19 - .L_18)
	.align		4
.L_18:
        /*0070*/ 	.word	index@(_Z8copy_gpuPfS_ii)
        /*0074*/ 	.word	0x00000000


	//----- nvinfo : EIATTR_MIN_STACK_SIZE
	.align		4
.L_19:
        /*0078*/ 	.byte	0x04, 0x12
        /*007a*/ 	.short	(.L_21 - .L_20)
	.align		4
.L_20:
        /*007c*/ 	.word	index@(_Z21calculate_g_image_gpuPfS_ii)
        /*0080*/ 	.word	0x00000000
.L_21:


//--------------------- .nv.compat                --------------------------
	.section	.nv.compat,"",@"SHT_CUDA_COMPAT_INFO"
	.align	4
        /*0000*/ 	.byte	0x02, 0x09, 0x00, 0x00, 0x02, 0x02, 0x01, 0x00, 0x02, 0x05, 0x05, 0x00, 0x03, 0x07, 0x01, 0x01
        /*0010*/ 	.byte	0x02, 0x03, 0x00, 0x00, 0x02, 0x06, 0x01, 0x00, 0x04, 0x0b, 0x08, 0x00, 0x01, 0x00, 0x00, 0x00
        /*0020*/ 	.byte	0x00, 0x00, 0x00, 0x00


//--------------------- .nv.info._Z17apply_stencil_gpuPfS_S_iif --------------------------
	.section	.nv.info._Z17apply_stencil_gpuPfS_S_iif,"",@"SHT_CUDA_INFO"
	.sectionflags	@""
	.align	4


	//----- nvinfo : EIATTR_CUDA_API_VERSION
	.align		4
        /*0000*/ 	.byte	0x04, 0x37
        /*0002*/ 	.short	(.L_23 - .L_22)
.L_22:
        /*0004*/ 	.word	0x00000082


	//----- nvinfo : EIATTR_KPARAM_INFO
	.align		4
.L_23:
        /*0008*/ 	.byte	0x04, 0x17
        /*000a*/ 	.short	(.L_25 - .L_24)
.L_24:
        /*000c*/ 	.word	0x00000000
        /*0010*/ 	.short	0x0005
        /*0012*/ 	.short	0x0020
        /*0014*/ 	.byte	0x00, 0xf0, 0x11, 0x00


	//----- nvinfo : EIATTR_KPARAM_INFO
	.align		4
.L_25:
        /*0018*/ 	.byte	0x04, 0x17
        /*001a*/ 	.short	(.L_27 - .L_26)
.L_26:
        /*001c*/ 	.word	0x00000000
        /*0020*/ 	.short	0x0004
        /*0022*/ 	.short	0x001c
        /*0024*/ 	.byte	0x00, 0xf0, 0x11, 0x00


	//----- nvinfo : EIATTR_KPARAM_INFO
	.align		4
.L_27:
        /*0028*/ 	.byte	0x04, 0x17
        /*002a*/ 	.short	(.L_29 - .L_28)
.L_28:
        /*002c*/ 	.word	0x00000000
        /*0030*/ 	.short	0x0003
        /*0032*/ 	.short	0x0018
        /*0034*/ 	.byte	0x00, 0xf0, 0x11, 0x00


	//----- nvinfo : EIATTR_KPARAM_INFO
	.align		4
.L_29:
        /*0038*/ 	.byte	0x04, 0x17
        /*003a*/ 	.short	(.L_31 - .L_30)
.L_30:
        /*003c*/ 	.word	0x00000000
        /*0040*/ 	.short	0x0002
        /*0042*/ 	.short	0x0010
        /*0044*/ 	.byte	0x00, 0xf5, 0x21, 0x00


	//----- nvinfo : EIATTR_KPARAM_INFO
	.align		4
.L_31:
        /*0048*/ 	.byte	0x04, 0x17
        /*004a*/ 	.short	(.L_33 - .L_32)
.L_32:
        /*004c*/ 	.word	0x00000000
        /*0050*/ 	.short	0x0001
        /*0052*/ 	.short	0x0008
        /*0054*/ 	.byte	0x00, 0xf5, 0x21, 0x00


	//----- nvinfo : EIATTR_KPARAM_INFO
	.align		4
.L_33:
        /*0058*/ 	.byte	0x04, 0x17
        /*005a*/ 	.short	(.L_35 - .L_34)
.L_34:
        /*005c*/ 	.word	0x00000000
        /*0060*/ 	.short	0x0000
        /*0062*/ 	.short	0x0000
        /*0064*/ 	.byte	0x00, 0xf5, 0x21, 0x00


	//----- nvinfo : EIATTR_SPARSE_MMA_MASK
	.align		4
.L_35:
        /*0068*/ 	.byte	0x03, 0x50
        /*006a*/ 	.short	0x0000


	//----- nvinfo : EIATTR_MAXREG_COUNT
	.align		4
        /*006c*/ 	.byte	0x03, 0x1b
        /*006e*/ 	.short	0x00ff


	//----- nvinfo : EIATTR_MERCURY_ISA_VERSION
	.align		4
        /*0070*/ 	.byte	0x03, 0x5f
        /*0072*/ 	.short	0x0101


	//----- nvinfo : EIATTR_VRC_CTA_INIT_COUNT
	.align		4
        /*0074*/ 	.byte	0x02, 0x4a
	.zero		1
	.zero		1


	//----- nvinfo : EIATTR_EXIT_INSTR_OFFSETS
	.align		4
        /*0078*/ 	.byte	0x04, 0x1c
        /*007a*/ 	.short	(.L_37 - .L_36)


	//   ....[0]....
.L_36:
        /*007c*/ 	.word	0x00000250


	//   ....[1]....
        /*0080*/ 	.word	0x000005c0


	//----- nvinfo : EIATTR_CBANK_PARAM_SIZE
	.align		4
.L_37:
        /*0084*/ 	.byte	0x03, 0x19
        /*0086*/ 	.short	0x0024


	//----- nvinfo : EIATTR_PARAM_CBANK
	.align		4
        /*0088*/ 	.byte	0x04, 0x0a
        /*008a*/ 	.short	(.L_39 - .L_38)
	.align		4
.L_38:
        /*008c*/ 	.word	index@(.nv.constant0._Z17apply_stencil_gpuPfS_S_iif)
        /*0090*/ 	.short	0x0380
        /*0092*/ 	.short	0x0024


	//----- nvinfo : EIATTR_SW_WAR
	.align		4
.L_39:
        /*0094*/ 	.byte	0x04, 0x36
        /*0096*/ 	.short	(.L_41 - .L_40)
.L_40:
        /*0098*/ 	.word	0x00000008
.L_41:


//--------------------- .nv.info._Z8copy_gpuPfS_ii --------------------------
	.section	.nv.info._Z8copy_gpuPfS_ii,"",@"SHT_CUDA_INFO"
	.sectionflags	@""
	.align	4


	//----- nvinfo : EIATTR_CUDA_API_VERSION
	.align		4
        /*0000*/ 	.byte	0x04, 0x37
        /*0002*/ 	.short	(.L_43 - .L_42)
.L_42:
        /*0004*/ 	.word	0x00000082


	//----- nvinfo : EIATTR_KPARAM_INFO
	.align		4
.L_43:
        /*0008*/ 	.byte	0x04, 0x17
        /*000a*/ 	.short	(.L_45 - .L_44)
.L_44:
        /*000c*/ 	.word	0x00000000
        /*0010*/ 	.short	0x0003
        /*0012*/ 	.short	0x0014
        /*0014*/ 	.byte	0x00, 0xf0, 0x11, 0x00


	//----- nvinfo : EIATTR_KPARAM_INFO
	.align		4
.L_45:
        /*0018*/ 	.byte	0x04, 0x17
        /*001a*/ 	.short	(.L_47 - .L_46)
.L_46:
        /*001c*/ 	.word	0x00000000
        /*0020*/ 	.short	0x0002
        /*0022*/ 	.short	0x0010
        /*0024*/ 	.byte	0x00, 0xf0, 0x11, 0x00


	//----- nvinfo : EIATTR_KPARAM_INFO
	.align		4
.L_47:
        /*0028*/ 	.byte	0x04, 0x17
        /*002a*/ 	.short	(.L_49 - .L_48)
.L_48:
        /*002c*/ 	.word	0x00000000
        /*0030*/ 	.short	0x0001
        /*0032*/ 	.short	0x0008
        /*0034*/ 	.byte	0x00, 0xf5, 0x21, 0x00


	//----- nvinfo : EIATTR_KPARAM_INFO
	.align		4
.L_49:
        /*0038*/ 	.byte	0x04, 0x17
        /*003a*/ 	.short	(.L_51 - .L_50)
.L_50:
        /*003c*/ 	.word	0x00000000
        /*0040*/ 	.short	0x0000
        /*0042*/ 	.short	0x0000
        /*0044*/ 	.byte	0x00, 0xf5, 0x21, 0x00


	//----- nvinfo : EIATTR_SPARSE_MMA_MASK
	.align		4
.L_51:
        /*0048*/ 	.byte	0x03, 0x50
        /*004a*/ 	.short	0x0000


	//----- nvinfo : EIATTR_MAXREG_COUNT
	.align		4
        /*004c*/ 	.byte	0x03, 0x1b
        /*004e*/ 	.short	0x00ff


	//----- nvinfo : EIATTR_MERCURY_ISA_VERSION
	.align		4
        /*0050*/ 	.byte	0x03, 0x5f
        /*0052*/ 	.short	0x0101


	//----- nvinfo : EIATTR_VRC_CTA_INIT_COUNT
	.align		4
        /*0054*/ 	.byte	0x02, 0x4a
	.zero		1
	.zero		1


	//----- nvinfo : EIATTR_EXIT_INSTR_OFFSETS
	.align		4
        /*0058*/ 	.byte	0x04, 0x1c
        /*005a*/ 	.short	(.L_53 - .L_52)


	//   ....[0]....
.L_52:
        /*005c*/ 	.word	0x000000c0


	//----- nvinfo : EIATTR_CBANK_PARAM_SIZE
	.align		4
.L_53:
        /*0060*/ 	.byte	0x03, 0x19
        /*0062*/ 	.short	0x0018


	//----- nvinfo : EIATTR_PARAM_CBANK
	.align		4
        /*0064*/ 	.byte	0x04, 0x0a
        /*0066*/ 	.short	(.L_55 - .L_54)
	.align		4
.L_54:
        /*0068*/ 	.word	index@(.nv.constant0._Z8copy_gpuPfS_ii)
        /*006c*/ 	.short	0x0380
        /*006e*/ 	.short	0x0018


	//----- nvinfo : EIATTR_SW_WAR
	.align		4
.L_55:
        /*0070*/ 	.byte	0x04, 0x36
        /*0072*/ 	.short	(.L_57 - .L_56)
.L_56:
        /*0074*/ 	.word	0x00000008
.L_57:


//--------------------- .nv.info._Z21calculate_g_image_gpuPfS_ii --------------------------
	.section	.nv.info._Z21calculate_g_image_gpuPfS_ii,"",@"SHT_CUDA_INFO"
	.sectionflags	@""
	.align	4


	//----- nvinfo : EIATTR_CUDA_API_VERSION
	.align		4
        /*0000*/ 	.byte	0x04, 0x37
        /*0002*/ 	.short	(.L_59 - .L_58)
.L_58:
        /*0004*/ 	.word	0x00000082


	//----- nvinfo : EIATTR_KPARAM_INFO
	.align		4
.L_59:
        /*0008*/ 	.byte	0x04, 0x17
        /*000a*/ 	.short	(.L_61 - .L_60)
.L_60:
        /*000c*/ 	.word	0x00000000
        /*0010*/ 	.short	0x0003
        /*0012*/ 	.short	0x0014
        /*0014*/ 	.byte	0x00, 0xf0, 0x11, 0x00


	//----- nvinfo : EIATTR_KPARAM_INFO
	.align		4
.L_61:
        /*0018*/ 	.byte	0x04, 0x17
        /*001a*/ 	.short	(.L_63 - .L_62)
.L_62:
        /*001c*/ 	.word	0x00000000
        /*0020*/ 	.short	0x0002
        /*0022*/ 	.short	0x0010
        /*0024*/ 	.byte	0x00, 0xf0, 0x11, 0x00


	//----- nvinfo : EIATTR_KPARAM_INFO
	.align		4
.L_63:
        /*0028*/ 	.byte	0x04, 0x17
        /*002a*/ 	.short	(.L_65 - .L_64)
.L_64:
        /*002c*/ 	.word	0x00000000
        /*0030*/ 	.short	0x0001
        /*0032*/ 	.short	0x0008
        /*0034*/ 	.byte	0x00, 0xf5, 0x21, 0x00


	//----- nvinfo : EIATTR_KPARAM_INFO
	.align		4
.L_65:
        /*0038*/ 	.byte	0x04, 0x17
        /*003a*/ 	.short	(.L_67 - .L_66)
.L_66:
        /*003c*/ 	.word	0x00000000
        /*0040*/ 	.short	0x0000
        /*0042*/ 	.short	0x0000
        /*0044*/ 	.byte	0x00, 0xf5, 0x21, 0x00


	//----- nvinfo : EIATTR_SPARSE_MMA_MASK
	.align		4
.L_67:
        /*0048*/ 	.byte	0x03, 0x50
        /*004a*/ 	.short	0x0000


	//----- nvinfo : EIATTR_MAXREG_COUNT
	.align		4
        /*004c*/ 	.byte	0x03, 0x1b
        /*004e*/ 	.short	0x00ff


	//----- nvinfo : EIATTR_MERCURY_ISA_VERSION
	.align		4
        /*0050*/ 	.byte	0x03, 0x5f
        /*0052*/ 	.short	0x0101


	//----- nvinfo : EIATTR_VRC_CTA_INIT_COUNT
	.align		4
        /*0054*/ 	.byte	0x02, 0x4a
	.zero		1
	.zero		1


	//----- nvinfo : EIATTR_EXIT_INSTR_OFFSETS
	.align		4
        /*0058*/ 	.byte	0x04, 0x1c
        /*005a*/ 	.short	(.L_69 - .L_68)


	//   ....[0]....
.L_68:
        /*005c*/ 	.word	0x00000240


	//   ....[1]....
        /*0060*/ 	.word	0x00000db0


	//----- nvinfo : EIATTR_CRS_STACK_SIZE
	.align		4
.L_69:
        /*0064*/ 	.byte	0x04, 0x1e
        /*0066*/ 	.short	(.L_71 - .L_70)
.L_70:
        /*0068*/ 	.word	0x00000000


	//----- nvinfo : EIATTR_CBANK_PARAM_SIZE
	.align		4
.L_71:
        /*006c*/ 	.byte	0x03, 0x19
        /*006e*/ 	.short	0x0018


	//----- nvinfo : EIATTR_PARAM_CBANK
	.align		4
        /*0070*/ 	.byte	0x04, 0x0a
        /*0072*/ 	.short	(.L_73 - .L_72)
	.align		4
.L_72:
        /*0074*/ 	.word	index@(.nv.constant0._Z21calculate_g_image_gpuPfS_ii)
        /*0078*/ 	.short	0x0380
        /*007a*/ 	.short	0x0018


	//----- nvinfo : EIATTR_SW_WAR
	.align		4
.L_73:
        /*007c*/ 	.byte	0x04, 0x36
        /*007e*/ 	.short	(.L_75 - .L_74)
.L_74:
        /*0080*/ 	.word	0x00000008
.L_75:


//--------------------- .nv.callgraph             --------------------------
	.section	.nv.callgraph,"",@"SHT_CUDA_CALLGRAPH"
	.align	4
	.sectionentsize	8
	.align		4
        /*0000*/ 	.word	0x00000000
	.align		4
        /*0004*/ 	.word	0xffffffff
	.align		4
        /*0008*/ 	.word	0x00000000
	.align		4
        /*000c*/ 	.word	0xfffffffe
	.align		4
        /*0010*/ 	.word	0x00000000
	.align		4
        /*0014*/ 	.word	0xfffffffd
	.align		4
        /*0018*/ 	.word	0x00000000
	.align		4
        /*001c*/ 	.word	0xfffffffc


//--------------------- .text._Z17apply_stencil_gpuPfS_S_iif --------------------------
	.section	.text._Z17apply_stencil_gpuPfS_S_iif,"ax",@progbits
	.align	128
        .global         _Z17apply_stencil_gpuPfS_S_iif
        .type           _Z17apply_stencil_gpuPfS_S_iif,@function
        .size           _Z17apply_stencil_gpuPfS_S_iif,(.L_x_25 - _Z17apply_stencil_gpuPfS_S_iif)
        .other          _Z17apply_stencil_gpuPfS_S_iif,@"STO_CUDA_ENTRY STV_DEFAULT"
_Z17apply_stencil_gpuPfS_S_iif:
.text._Z17apply_stencil_gpuPfS_S_iif:
[----:B------:R-:W-:Y:S08]  /*0000*/  LDC R1, c[0x0][0x37c] ;  /* 0x0000df00ff017b82 */ /* 0x000ff00000000800 */
[----:B------:R-:W0:Y:S01]  /*0010*/  LDC R4, c[0x0][0x398] ;  /* 0x0000e600ff047b82 */ /* 0x000e220000000800 */
[----:B------:R-:W1:Y:S01]  /*0020*/  S2R R5, SR_CTAID.X ;  /* 0x0000000000057919 */ /* 0x000e620000002500 */
[----:B------:R-:W1:Y:S01]  /*0030*/  LDCU UR4, c[0x0][0x360] ;  /* 0x00006c00ff0477ac */ /* 0x000e620008000800 */
[----:B------:R-:W1:Y:S01]  /*0040*/  S2R R6, SR_TID.X ;  /* 0x0000000000067919 */ /* 0x000e620000002100 */
[----:B0-----:R-:W-:-:S04]  /*0050*/  IABS R7, R4 ;  /* 0x0000000400077213 */ /* 0x001fc80000000000 */
[----:B------:R-:W0:Y:S01]  /*0060*/  I2F.RP R0, R7 ;  /* 0x0000000700007306 */ /* 0x000e220000209400 */
[----:B-1----:R-:W-:Y:S01]  /*0070*/  IMAD R5, R5, UR4, R6 ;  /* 0x0000000405057c24 */ /* 0x002fe2000f8e0206 */
[----:B------:R-:W1:Y:S06]  /*0080*/  LDCU UR4, c[0x0][0x39c] ;  /* 0x00007380ff0477ac */ /* 0x000e6c0008000800 */
[----:B0-----:R-:W0:Y:S02]  /*0090*/  MUFU.RCP R0, R0 ;  /* 0x0000000000007308 */ /* 0x001e240000001000 */
[----:B0-----:R-:W-:-:S02]  /*00a0*/  IADD3 R2, PT, PT, R0, 0xffffffe, RZ ;  /* 0x0ffffffe00027810 */ /* 0x001fc40007ffe0ff */
[----:B------:R-:W-:-:S04]  /*00b0*/  IABS R0, R5 ;  /* 0x0000000500007213 */ /* 0x000fc80000000000 */
[----:B------:R0:W2:Y:S02]  /*00c0*/  F2I.FTZ.U32.TRUNC.NTZ R3, R2 ;  /* 0x0000000200037305 */ /* 0x0000a4000021f000 */
[----:B0-----:R-:W-:Y:S01]  /*00d0*/  HFMA2 R2, -RZ, RZ, 0, 0 ;  /* 0x00000000ff027431 */ /* 0x001fe200000001ff */
[----:B--2---:R-:W-:-:S05]  /*00e0*/  IADD3 R8, PT, PT, RZ, -R3, RZ ;  /* 0x80000003ff087210 */ /* 0x004fca0007ffe0ff */
[----:B------:R-:W-:-:S04]  /*00f0*/  IMAD R9, R8, R7, RZ ;  /* 0x0000000708097224 */ /* 0x000fc800078e02ff */
[----:B------:R-:W-:-:S06]  /*0100*/  IMAD.HI.U32 R3, R3, R9, R2 ;  /* 0x0000000903037227 */ /* 0x000fcc00078e0002 */
[----:B------:R-:W-:-:S05]  /*0110*/  IMAD.HI.U32 R3, R3, R0, RZ ;  /* 0x0000000003037227 */ /* 0x000fca00078e00ff */
[----:B------:R-:W-:-:S05]  /*0120*/  IADD3 R2, PT, PT, -R3, RZ, RZ ;  /* 0x000000ff03027210 */ /* 0x000fca0007ffe1ff */
[----:B------:R-:W-:-:S05]  /*0130*/  IMAD R0, R7, R2, R0 ;  /* 0x0000000207007224 */ /* 0x000fca00078e0200 */
[----:B------:R-:W-:-:S13]  /*0140*/  ISETP.GT.U32.AND P2, PT, R7, R0, PT ;  /* 0x000000000700720c */ /* 0x000fda0003f44070 */
[-C--:B------:R-:W-:Y:S02]  /*0150*/  @!P2 IADD3 R0, PT, PT, R0, -R7.reuse, RZ ;  /* 0x800000070000a210 */ /* 0x080fe40007ffe0ff */
[----:B------:R-:W-:Y:S02]  /*0160*/  @!P2 IADD3 R3, PT, PT, R3, 0x1, RZ ;  /* 0x000000010303a810 */ /* 0x000fe40007ffe0ff */
[----:B------:R-:W-:Y:S02]  /*0170*/  ISETP.GE.U32.AND P0, PT, R0, R7, PT ;  /* 0x000000070000720c */ /* 0x000fe40003f06070 */
[----:B------:R-:W-:Y:S02]  /*0180*/  LOP3.LUT R0, R5, R4, RZ, 0x3c, !PT ;  /* 0x0000000405007212 */ /* 0x000fe400078e3cff */
[----:B------:R-:W-:Y:S02]  /*0190*/  ISETP.NE.AND P2, PT, R4, RZ, PT ;  /* 0x000000ff0400720c */ /* 0x000fe40003f45270 */
[----:B------:R-:W-:-:S07]  /*01a0*/  ISETP.GE.AND P1, PT, R0, RZ, PT ;  /* 0x000000ff0000720c */ /* 0x000fce0003f26270 */
[----:B------:R-:W-:Y:S02]  /*01b0*/  @P0 IADD3 R3, PT, PT, R3, 0x1, RZ ;  /* 0x0000000103030810 */ /* 0x000fe40007ffe0ff */
[----:B------:R-:W-:Y:S02]  /*01c0*/  ISETP.GE.AND P0, PT, R4, RZ, PT ;  /* 0x000000ff0400720c */ /* 0x000fe40003f06270 */
[----:B------:R-:W-:-:S04]  /*01d0*/  MOV R21, R3 ;  /* 0x0000000300157202 */ /* 0x000fc80000000f00 */
[----:B------:R-:W-:Y:S02]  /*01e0*/  @!P1 IADD3 R21, PT, PT, -R21, RZ, RZ ;  /* 0x000000ff15159210 */ /* 0x000fe40007ffe1ff */
[----:B------:R-:W-:-:S04]  /*01f0*/  @!P2 LOP3.LUT R21, RZ, R4, RZ, 0x33, !PT ;  /* 0x00000004ff15a212 */ /* 0x000fc800078e33ff */
[----:B------:R-:W-:-:S05]  /*0200*/  IADD3 R0, PT, PT, -R21, RZ, RZ ;  /* 0x000000ff15007210 */ /* 0x000fca0007ffe1ff */
[----:B------:R-:W-:-:S05]  /*0210*/  IMAD R12, R4, R0, R5 ;  /* 0x00000000040c7224 */ /* 0x000fca00078e0205 */
[----:B------:R-:W-:-:S04]  /*0220*/  VIMNMX R0, PT, PT, R21, R12, PT ;  /* 0x0000000c15007248 */ /* 0x000fc80003fe0100 */
[----:B------:R-:W-:-:S04]  /*0230*/  ISETP.LT.OR P0, PT, R0, 0x1, !P0 ;  /* 0x000000010000780c */ /* 0x000fc80004701670 */
[----:B-1----:R-:W-:-:S13]  /*0240*/  ISETP.GE.OR P0, PT, R21, UR4, P0 ;  /* 0x0000000415007c0c */ /* 0x002fda0008706670 */
[----:B------:R-:W-:Y:S05]  /*0250*/  @P0 EXIT ;  /* 0x000000000000094d */ /* 0x000fea0003800000 */
[----:B------:R-:W0:Y:S01]  /*0260*/  LDC.64 R10, c[0x0][0x390] ;  /* 0x0000e400ff0a7b82 */ /* 0x000e220000000a00 */
[----:B------:R-:W1:Y:S01]  /*0270*/  LDCU.64 UR4, c[0x0][0x358] ;  /* 0x00006b00ff0477ac */ /* 0x000e620008000a00 */
[C---:B------:R-:W-:Y:S02]  /*0280*/  IADD3 R19, PT, PT, R5.reuse, R4, RZ ;  /* 0x0000000405137210 */ /* 0x040fe40007ffe0ff */
[----:B------:R-:W-:-:S04]  /*0290*/  IADD3 R13, PT, PT, R5, -0x1, RZ ;  /* 0xffffffff050d7810 */ /* 0x000fc80007ffe0ff */
[----:B------:R-:W2:Y:S01]  /*02a0*/  LDC.64 R2, c[0x0][0x380] ;  /* 0x0000e000ff027b82 */ /* 0x000ea20000000a00 */
[----:B------:R-:W-:Y:S01]  /*02b0*/  IMAD R6, R21, R4, R4 ;  /* 0x0000000415067224 */ /* 0x000fe200078e0204 */
[----:B------:R-:W-:-:S04]  /*02c0*/  IADD3 R21, PT, PT, -R4, RZ, RZ ;  /* 0x000000ff04157210 */ /* 0x000fc80007ffe1ff */
[----:B------:R-:W-:Y:S01]  /*02d0*/  LEA R6, R21, R6, 0x1 ;  /* 0x0000000615067211 */ /* 0x000fe200078e08ff */
[----:B0-----:R-:W-:-:S04]  /*02e0*/  IMAD.WIDE.U32 R8, R19, 0x4, R10 ;  /* 0x0000000413087825 */ /* 0x001fc800078e000a */
[--C-:B------:R-:W-:Y:S02]  /*02f0*/  IMAD.WIDE.U32 R16, R5, 0x4, R10.reuse ;  /* 0x0000000405107825 */ /* 0x100fe400078e000a */
[----:B-1----:R-:W3:Y:S02]  /*0300*/  LDG.E R9, desc[UR4][R8.64] ;  /* 0x0000000408097981 */ /* 0x002ee4000c1e1900 */
[----:B------:R-:W-:Y:S02]  /*0310*/  IMAD.WIDE.U32 R14, R13, 0x4, R10 ;  /* 0x000000040d0e7825 */ /* 0x000fe400078e000a */
[----:B------:R-:W3:Y:S04]  /*0320*/  LDG.E R0, desc[UR4][R16.64] ;  /* 0x0000000410007981 */ /* 0x000ee8000c1e1900 */
[----:B------:R-:W4:Y:S01]  /*0330*/  LDG.E R7, desc[UR4][R16.64+0x4] ;  /* 0x0000040410077981 */ /* 0x000f22000c1e1900 */
[----:B--2---:R-:W-:-:S03]  /*0340*/  IMAD.WIDE.U32 R18, R19, 0x4, R2 ;  /* 0x0000000413127825 */ /* 0x004fc600078e0002 */
[----:B------:R-:W2:Y:S01]  /*0350*/  LDG.E R15, desc[UR4][R14.64] ;  /* 0x000000040e0f7981 */ /* 0x000ea2000c1e1900 */
[----:B------:R-:W-:-:S03]  /*0360*/  IADD3 R21, PT, PT, R12, R6, RZ ;  /* 0x000000060c157210 */ /* 0x000fc60007ffe0ff */
[----:B------:R-:W5:Y:S02]  /*0370*/  LDG.E R4, desc[UR4][R18.64] ;  /* 0x0000000412047981 */ /* 0x000f64000c1e1900 */
[----:B------:R-:W-:-:S04]  /*0380*/  IMAD.WIDE.U32 R22, R21, 0x4, R10 ;  /* 0x0000000415167825 */ /* 0x000fc800078e000a */
[--C-:B------:R-:W-:Y:S01]  /*0390*/  IMAD.WIDE.U32 R10, R5, 0x4, R2.reuse ;  /* 0x00000004050a7825 */ /* 0x100fe200078e0002 */
[----:B------:R-:W5:Y:S03]  /*03a0*/  LDG.E R17, desc[UR4][R22.64] ;  /* 0x0000000416117981 */ /* 0x000f66000c1e1900 */
[--C-:B------:R-:W-:Y:S01]  /*03b0*/  IMAD.WIDE.U32 R20, R21, 0x4, R2.reuse ;  /* 0x0000000415147825 */ /* 0x100fe200078e0002 */
[----:B------:R-:W5:Y:S04]  /*03c0*/  LDG.E R6, desc[UR4][R10.64] ;  /* 0x000000040a067981 */ /* 0x000f68000c1e1900 */
[----:B------:R-:W5:Y:S01]  /*03d0*/  LDG.E R8, desc[UR4][R20.64] ;  /* 0x0000000414087981 */ /* 0x000f62000c1e1900 */
[----:B------:R-:W-:-:S02]  /*03e0*/  IMAD.WIDE.U32 R12, R13, 0x4, R2 ;  /* 0x000000040d0c7825 */ /* 0x000fc400078e0002 */
[----:B------:R-:W5:Y:S01]  /*03f0*/  LDC R3, c[0x0][0x3a0] ;  /* 0x0000e800ff037b82 */ /* 0x000f620000000800 */
[----:B------:R-:W5:Y:S04]  /*0400*/  LDG.E R2, desc[UR4][R10.64+0x4] ;  /* 0x000004040a027981 */ /* 0x000f68000c1e1900 */
[----:B------:R-:W5:Y:S01]  /*0410*/  LDG.E R12, desc[UR4][R12.64] ;  /* 0x000000040c0c7981 */ /* 0x000f62000c1e1900 */
[C---:B---3--:R-:W-:Y:S01]  /*0420*/  FADD R9, R0.reuse, R9 ;  /* 0x0000000900097221 */ /* 0x048fe20000000000 */
[----:B----4-:R-:W-:-:S03]  /*0430*/  FADD R7, R0, R7 ;  /* 0x0000000700077221 */ /* 0x010fc60000000000 */
[----:B------:R-:W-:Y:S01]  /*0440*/  FMUL R9, R9, 0.5 ;  /* 0x3f00000009097820 */ /* 0x000fe20000400000 */
[----:B--2---:R-:W-:Y:S01]  /*0450*/  FADD R15, R0, R15 ;  /* 0x0000000f000f7221 */ /* 0x004fe20000000000 */
[----:B------:R-:W-:-:S03]  /*0460*/  FMUL R14, R7, 0.5 ;  /* 0x3f000000070e7820 */ /* 0x000fc60000400000 */
[----:B------:R-:W-:Y:S01]  /*0470*/  FMUL R16, R15, 0.5 ;  /* 0x3f0000000f107820 */ /* 0x000fe20000400000 */
[----:B------:R-:W-:Y:S01]  /*0480*/  FADD R7, R9, R14 ;  /* 0x0000000e09077221 */ /* 0x000fe20000000000 */
[----:B-----5:R-:W-:-:S03]  /*0490*/  FMUL R18, R4, R3 ;  /* 0x0000000304127220 */ /* 0x020fc60000400000 */
[----:B------:R-:W-:Y:S01]  /*04a0*/  FADD R4, R7, R16 ;  /* 0x0000001007047221 */ /* 0x000fe20000000000 */
[----:B------:R-:W-:Y:S01]  /*04b0*/  FMUL R9, R9, R18 ;  /* 0x0000001209097220 */ /* 0x000fe20000400000 */
[----:B------:R-:W-:Y:S02]  /*04c0*/  FADD R17, R0, R17 ;  /* 0x0000001100117221 */ /* 0x000fe40000000000 */
[----:B------:R-:W-:Y:S02]  /*04d0*/  FFMA R7, -R4, R3, 1 ;  /* 0x3f80000004077423 */ /* 0x000fe40000000103 */
[----:B------:R-:W-:Y:S02]  /*04e0*/  FMUL R17, R17, 0.5 ;  /* 0x3f00000011117820 */ /* 0x000fe40000400000 */
[----:B------:R-:W-:Y:S01]  /*04f0*/  FFMA R9, R6, R7, R9 ;  /* 0x0000000706097223 */ /* 0x000fe20000000009 */
[----:B------:R-:W-:Y:S01]  /*0500*/  FMUL R8, R8, R3 ;  /* 0x0000000308087220 */ /* 0x000fe20000400000 */
[----:B------:R-:W0:Y:S03]  /*0510*/  LDC.64 R6, c[0x0][0x388] ;  /* 0x0000e200ff067b82 */ /* 0x000e260000000a00 */
[----:B------:R-:W-:Y:S01]  /*0520*/  FFMA R9, R8, R17, R9 ;  /* 0x0000001108097223 */ /* 0x000fe20000000009 */
[-C--:B------:R-:W-:Y:S01]  /*0530*/  FMUL R2, R2, R3.reuse ;  /* 0x0000000302027220 */ /* 0x080fe20000400000 */
[----:B------:R-:W-:-:S03]  /*0540*/  FMUL R12, R12, R3 ;  /* 0x000000030c0c7220 */ /* 0x000fc60000400000 */
[----:B------:R-:W-:-:S04]  /*0550*/  FFMA R9, R14, R2, R9 ;  /* 0x000000020e097223 */ /* 0x000fc80000000009 */
[----:B------:R-:W-:-:S05]  /*0560*/  FFMA R9, R16, R12, R9 ;  /* 0x0000000c10097223 */ /* 0x000fca0000000009 */
[----:B------:R-:W-:-:S04]  /*0570*/  FSETP.GEU.AND P0, PT, R9, RZ, PT ;  /* 0x000000ff0900720b */ /* 0x000fc80003f0e000 */
[----:B------:R-:W-:Y:S01]  /*0580*/  FSEL R9, R9, RZ, P0 ;  /* 0x000000ff09097208 */ /* 0x000fe20000000000 */
[----:B0-----:R-:W-:-:S03]  /*0590*/  IMAD.WIDE.U32 R6, R5, 0x4, R6 ;  /* 0x0000000405067825 */ /* 0x001fc600078e0006 */
[----:B------:R-:W-:-:S05]  /*05a0*/  FMNMX.NAN R9, R9, 255, PT ;  /* 0x437f000009097809 */ /* 0x000fca0003820000 */
[----:B------:R-:W-:Y:S01]  /*05b0*/  STG.E desc[UR4][R6.64], R9 ;  /* 0x0000000906007986 */ /* 0x000fe2000c101904 */
[----:B------:R-:W-:Y:S05]  /*05c0*/  EXIT ;  /* 0x000000000000794d */ /* 0x000fea0003800000 */
.L_x_0:
[----:B------:R-:W-:-:S00]  /*05d0*/  BRA `(.L_x_0) ;  /* 0xfffffffc00fc7947 */ /* 0x000fc0000383ffff */
[----:B------:R-:W-:-:S00]  /*05e0*/  NOP ;  /* 0x0000000000007918 */ /* 0x000fc00000000000 */
        /* <DEDUP_REMOVED lines=9> */
.L_x_25:


//--------------------- .text._Z8copy_gpuPfS_ii   --------------------------
	.section	.text._Z8copy_gpuPfS_ii,"ax",@progbits
	.align	128
        .global         _Z8copy_gpuPfS_ii
        .type           _Z8copy_gpuPfS_ii,@function
        .size           _Z8copy_gpuPfS_ii,(.L_x_26 - _Z8copy_gpuPfS_ii)
        .other          _Z8copy_gpuPfS_ii,@"STO_CUDA_ENTRY STV_DEFAULT"
_Z8copy_gpuPfS_ii:
.text._Z8copy_gpuPfS_ii:
[----:B------:R-:W-:Y:S01]  /*0000*/  LDC R1, c[0x0][0x37c] ;  /* 0x0000df00ff017b82 */ /* 0x000fe20000000800 */
[----:B------:R-:W0:Y:S07]  /*0010*/  S2R R7, SR_CTAID.X ;  /* 0x0000000000077919 */ /* 0x000e2e0000002500 */
[----:B------:R-:W1:Y:S01]  /*0020*/  LDC.64 R2, c[0x0][0x380] ;  /* 0x0000e000ff027b82 */ /* 0x000e620000000a00 */
[----:B------:R-:W0:Y:S01]  /*0030*/  LDCU UR6, c[0x0][0x360] ;  /* 0x00006c00ff0677ac */ /* 0x000e220008000800 */
[----:B------:R-:W0:Y:S01]  /*0040*/  S2R R0, SR_TID.X ;  /* 0x0000000000007919 */ /* 0x000e220000002100 */
[----:B------:R-:W2:Y:S05]  /*0050*/  LDCU.64 UR4, c[0x0][0x358] ;  /* 0x00006b00ff0477ac */ /* 0x000eaa0008000a00 */
[----:B------:R-:W3:Y:S01]  /*0060*/  LDC.64 R4, c[0x0][0x388] ;  /* 0x0000e200ff047b82 */ /* 0x000ee20000000a00 */
[----:B0-----:R-:W-:-:S04]  /*0070*/  IMAD R7, R7, UR6, R0 ;  /* 0x0000000607077c24 */ /* 0x001fc8000f8e0200 */
[----:B-1----:R-:W-:-:S06]  /*0080*/  IMAD.WIDE R2, R7, 0x4, R2 ;  /* 0x0000000407027825 */ /* 0x002fcc00078e0202 */
[----:B--2---:R-:W2:Y:S01]  /*0090*/  LDG.E R3, desc[UR4][R2.64] ;  /* 0x0000000402037981 */ /* 0x004ea2000c1e1900 */
[----:B---3--:R-:W-:-:S05]  /*00a0*/  IMAD.WIDE R4, R7, 0x4, R4 ;  /* 0x0000000407047825 */ /* 0x008fca00078e0204 */
[----:B--2---:R-:W-:Y:S01]  /*00b0*/  STG.E desc[UR4][R4.64], R3 ;  /* 0x0000000304007986 */ /* 0x004fe2000c101904 */
[----:B------:R-:W-:Y:S05]  /*00c0*/  EXIT ;  /* 0x000000000000794d */ /* 0x000fea0003800000 */
.L_x_1:
        /* <DEDUP_REMOVED lines=11> */
.L_x_26:


//--------------------- .text._Z21calculate_g_image_gpuPfS_ii --------------------------
	.section	.text._Z21calculate_g_image_gpuPfS_ii,"ax",@progbits
	.align	128
        .global         _Z21calculate_g_image_gpuPfS_ii
        .type           _Z21calculate_g_image_gpuPfS_ii,@function
        .size           _Z21calculate_g_image_gpuPfS_ii,(.L_x_24 - _Z21calculate_g_image_gpuPfS_ii)
        .other          _Z21calculate_g_image_gpuPfS_ii,@"STO_CUDA_ENTRY STV_DEFAULT"
_Z21calculate_g_image_gpuPfS_ii:
.text._Z21calculate_g_image_gpuPfS_ii:
        /* <DEDUP_REMOVED lines=10> */
[----:B0-----:R-:W-:Y:S01]  /*00a0*/  VIADD R4, R0, 0xffffffe ;  /* 0x0ffffffe00047836 */ /* 0x001fe20000000000 */
[----:B------:R-:W-:-:S05]  /*00b0*/  IABS R0, R3 ;  /* 0x0000000300007213 */ /* 0x000fca0000000000 */
[----:B------:R0:W2:Y:S02]  /*00c0*/  F2I.FTZ.U32.TRUNC.NTZ R5, R4 ;  /* 0x0000000400057305 */ /* 0x0000a4000021f000 */
[----:B0-----:R-:W-:Y:S02]  /*00d0*/  IMAD.MOV.U32 R4, RZ, RZ, RZ ;  /* 0x000000ffff047224 */ /* 0x001fe400078e00ff */
[----:B--2---:R-:W-:-:S04]  /*00e0*/  IMAD.MOV R8, RZ, RZ, -R5 ;  /* 0x000000ffff087224 */ /* 0x004fc800078e0a05 */
[----:B------:R-:W-:-:S04]  /*00f0*/  IMAD R9, R8, R7, RZ ;  /* 0x0000000708097224 */ /* 0x000fc800078e02ff */
[----:B------:R-:W-:-:S06]  /*0100*/  IMAD.HI.U32 R5, R5, R9, R4 ;  /* 0x0000000905057227 */ /* 0x000fcc00078e0004 */
[----:B------:R-:W-:-:S04]  /*0110*/  IMAD.HI.U32 R5, R5, R0, RZ ;  /* 0x0000000005057227 */ /* 0x000fc800078e00ff */
[----:B------:R-:W-:-:S04]  /*0120*/  IMAD.MOV R4, RZ, RZ, -R5 ;  /* 0x000000ffff047224 */ /* 0x000fc800078e0a05 */
[----:B------:R-:W-:-:S05]  /*0130*/  IMAD R0, R7, R4, R0 ;  /* 0x0000000407007224 */ /* 0x000fca00078e0200 */
[----:B------:R-:W-:-:S13]  /*0140*/  ISETP.GT.U32.AND P1, PT, R7, R0, PT ;  /* 0x000000000700720c */ /* 0x000fda0003f24070 */
[----:B------:R-:W-:Y:S02]  /*0150*/  @!P1 IMAD.IADD R0, R0, 0x1, -R7 ;  /* 0x0000000100009824 */ /* 0x000fe400078e0a07 */
[----:B------:R-:W-:Y:S01]  /*0160*/  @!P1 VIADD R5, R5, 0x1 ;  /* 0x0000000105059836 */ /* 0x000fe20000000000 */
[----:B------:R-:W-:Y:S02]  /*0170*/  ISETP.NE.AND P1, PT, R2, RZ, PT ;  /* 0x000000ff0200720c */ /* 0x000fe40003f25270 */
[----:B------:R-:W-:Y:S02]  /*0180*/  ISETP.GE.U32.AND P0, PT, R0, R7, PT ;  /* 0x000000070000720c */ /* 0x000fe40003f06070 */
[----:B------:R-:W-:-:S04]  /*0190*/  LOP3.LUT R0, R3, R2, RZ, 0x3c, !PT ;  /* 0x0000000203007212 */ /* 0x000fc800078e3cff */
[----:B------:R-:W-:-:S07]  /*01a0*/  ISETP.GE.AND P2, PT, R0, RZ, PT ;  /* 0x000000ff0000720c */ /* 0x000fce0003f46270 */
[----:B------:R-:W-:Y:S01]  /*01b0*/  @P0 VIADD R5, R5, 0x1 ;  /* 0x0000000105050836 */ /* 0x000fe20000000000 */
[----:B------:R-:W-:-:S05]  /*01c0*/  ISETP.GE.AND P0, PT, R2, RZ, PT ;  /* 0x000000ff0200720c */ /* 0x000fca0003f06270 */
[----:B------:R-:W-:Y:S01]  /*01d0*/  @!P2 IMAD.MOV R5, RZ, RZ, -R5 ;  /* 0x000000ffff05a224 */ /* 0x000fe200078e0a05 */
[----:B------:R-:W-:-:S05]  /*01e0*/  @!P1 LOP3.LUT R5, RZ, R2, RZ, 0x33, !PT ;  /* 0x00000002ff059212 */ /* 0x000fca00078e33ff */
[----:B------:R-:W-:-:S04]  /*01f0*/  IMAD.MOV R0, RZ, RZ, -R5 ;  /* 0x000000ffff007224 */ /* 0x000fc800078e0a05 */
[----:B------:R-:W-:-:S05]  /*0200*/  IMAD R4, R2, R0, R3 ;  /* 0x0000000002047224 */ /* 0x000fca00078e0203 */
[----:B------:R-:W-:-:S04]  /*0210*/  VIMNMX R0, PT, PT, R5, R4, PT ;  /* 0x0000000405007248 */ /* 0x000fc80003fe0100 */
[----:B------:R-:W-:-:S04]  /*0220*/  ISETP.LT.OR P0, PT, R0, 0x1, !P0 ;  /* 0x000000010000780c */ /* 0x000fc80004701670 */
[----:B-1----:R-:W-:-:S13]  /*0230*/  ISETP.GE.OR P0, PT, R5, UR4, P0 ;  /* 0x0000000405007c0c */ /* 0x002fda0008706670 */
[----:B------:R-:W-:Y:S05]  /*0240*/  @P0 EXIT ;  /* 0x000000000000094d */ /* 0x000fea0003800000 */
[----:B------:R-:W0:Y:S01]  /*0250*/  LDC.64 R10, c[0x0][0x380] ;  /* 0x0000e000ff0a7b82 */ /* 0x000e220000000a00 */
[----:B------:R-:W1:Y:S01]  /*0260*/  LDCU.64 UR4, c[0x0][0x358] ;  /* 0x00006b00ff0477ac */ /* 0x000e620008000a00 */
[CC--:B------:R-:W-:Y:S02]  /*0270*/  IMAD R0, R5.reuse, R2.reuse, R2 ;  /* 0x0000000205007224 */ /* 0x0c0fe400078e0202 */
[----:B------:R-:W-:Y:S02]  /*0280*/  VIADD R3, R5, 0xffffffff ;  /* 0xffffffff05037836 */ /* 0x000fe40000000000 */
[----:B------:R-:W-:Y:S02]  /*0290*/  IMAD.IADD R9, R4, 0x1, R0 ;  /* 0x0000000104097824 */ /* 0x000fe400078e0200 */
[----:B------:R-:W-:Y:S02]  /*02a0*/  IMAD R2, R3, R2, R4 ;  /* 0x0000000203027224 */ /* 0x000fe400078e0204 */
[----:B0-----:R-:W-:-:S04]  /*02b0*/  IMAD.WIDE.U32 R8, R9, 0x4, R10 ;  /* 0x0000000409087825 */ /* 0x001fc800078e000a */
[----:B------:R-:W-:Y:S02]  /*02c0*/  IMAD.WIDE.U32 R10, R2, 0x4, R10 ;  /* 0x00000004020a7825 */ /* 0x000fe400078e000a */
[----:B-1----:R-:W2:Y:S04]  /*02d0*/  LDG.E R8, desc[UR4][R8.64] ;  /* 0x0000000408087981 */ /* 0x002ea8000c1e1900 */
[----:B------:R-:W2:Y:S01]  /*02e0*/  LDG.E R11, desc[UR4][R10.64] ;  /* 0x000000040a0b7981 */ /* 0x000ea2000c1e1900 */
[----:B------:R-:W-:Y:S01]  /*02f0*/  BSSY.RECONVERGENT B0, `(.L_x_2) ;  /* 0x0000007000007945 */ /* 0x000fe20003800200 */
[----:B------:R-:W-:Y:S01]  /*0300*/  MOV R0, 0x360 ;  /* 0x0000036000007802 */ /* 0x000fe20000000f00 */
[----:B--2---:R-:W-:-:S04]  /*0310*/  FADD R6, R8, -R11 ;  /* 0x8000000b08067221 */ /* 0x004fc80000000000 */
[----:B------:R-:W-:-:S04]  /*0320*/  FMUL R6, R6, 0.5 ;  /* 0x3f00000006067820 */ /* 0x000fc80000400000 */
[----:B------:R-:W0:Y:S02]  /*0330*/  F2F.F64.F32 R4, R6 ;  /* 0x0000000600047310 */ /* 0x000e240000201800 */
[----:B0-----:R-:W-:-:S11]  /*0340*/  DADD R26, -RZ, |R4| ;  /* 0x00000000ff1a7229 */ /* 0x001fd60000000504 */
[----:B------:R-:W-:Y:S05]  /*0350*/  CALL.REL.NOINC `($_Z21calculate_g_image_gpuPfS_ii$__internal_accurate_pow) ;  /* 0x0000001000187944 */ /* 0x000fea0003c00000 */
[----:B------:R-:W-:Y:S05]  /*0360*/  BSYNC.RECONVERGENT B0 ;  /* 0x0000000000007941 */ /* 0x000fea0003800200 */
.L_x_2:
[----:B------:R-:W-:Y:S01]  /*0370*/  DADD R8, R4, 2 ;  /* 0x4000000004087429 */ /* 0x000fe20000000000 */
[----:B------:R-:W-:Y:S01]  /*0380*/  FSETP.NEU.AND P0, PT, R6, RZ, PT ;  /* 0x000000ff0600720b */ /* 0x000fe20003f0d000 */
[----:B------:R-:W-:Y:S08]  /*0390*/  BSSY.RECONVERGENT B0, `(.L_x_3) ;  /* 0x000000b000007945 */ /* 0x000ff00003800200 */
[----:B------:R-:W-:-:S04]  /*03a0*/  LOP3.LUT R8, R9, 0x7ff00000, RZ, 0xc0, !PT ;  /* 0x7ff0000009087812 */ /* 0x000fc800078ec0ff */
[----:B------:R-:W-:Y:S02]  /*03b0*/  ISETP.NE.AND P1, PT, R8, 0x7ff00000, PT ;  /* 0x7ff000000800780c */ /* 0x000fe40003f25270 */
[----:B------:R-:W-:-:S11]  /*03c0*/  @!P0 CS2R R14, SRZ ;  /* 0x00000000000e8805 */ /* 0x000fd6000001ff00 */
[----:B------:R-:W-:Y:S05]  /*03d0*/  @P1 BRA `(.L_x_4) ;  /* 0x0000000000181947 */ /* 0x000fea0003800000 */
[----:B------:R-:W-:-:S13]  /*03e0*/  FSETP.NAN.AND P0, PT, R6, R6, PT ;  /* 0x000000060600720b */ /* 0x000fda0003f08000 */
[----:B------:R-:W-:Y:S01]  /*03f0*/  @P0 DADD R14, R4, 2 ;  /* 0x40000000040e0429 */ /* 0x000fe20000000000 */
[----:B------:R-:W-:Y:S10]  /*0400*/  @P0 BRA `(.L_x_4) ;  /* 0x00000000000c0947 */ /* 0x000ff40003800000 */
[----:B------:R-:W-:-:S14]  /*0410*/  DSETP.NEU.AND P0, PT, |R4|, +INF , PT ;  /* 0x7ff000000400742a */ /* 0x000fdc0003f0d200 */
[----:B------:R-:W-:Y:S02]  /*0420*/  @!P0 IMAD.MOV.U32 R14, RZ, RZ, 0x0 ;  /* 0x00000000ff0e8424 */ /* 0x000fe400078e00ff */
[----:B------:R-:W-:-:S07]  /*0430*/  @!P0 IMAD.MOV.U32 R15, RZ, RZ, 0x7ff00000 ;  /* 0x7ff00000ff0f8424 */ /* 0x000fce00078e00ff */
.L_x_4:
[----:B------:R-:W-:Y:S05]  /*0440*/  BSYNC.RECONVERGENT B0 ;  /* 0x0000000000007941 */ /* 0x000fea0003800200 */
.L_x_3:
[----:B------:R-:W0:Y:S01]  /*0450*/  LDCU UR6, c[0x0][0x390] ;  /* 0x00007200ff0677ac */ /* 0x000e220008000800 */
[----:B------:R-:W1:Y:S01]  /*0460*/  LDC.64 R10, c[0x0][0x380] ;  /* 0x0000e000ff0a7b82 */ /* 0x000e620000000a00 */
[----:B0-----:R-:W-:-:S04]  /*0470*/  VIADD R2, R2, UR6 ;  /* 0x0000000602027c36 */ /* 0x001fc80008000000 */
[C---:B------:R-:W-:Y:S02]  /*0480*/  VIADD R3, R2.reuse, 0xffffffff ;  /* 0xffffffff02037836 */ /* 0x040fe40000000000 */
[----:B-1----:R-:W-:-:S04]  /*0490*/  IMAD.WIDE.U32 R8, R2, 0x4, R10 ;  /* 0x0000000402087825 */ /* 0x002fc800078e000a */
[----:B------:R-:W-:Y:S02]  /*04a0*/  IMAD.WIDE.U32 R10, R3, 0x4, R10 ;  /* 0x00000004030a7825 */ /* 0x000fe400078e000a */
[----:B------:R-:W2:Y:S04]  /*04b0*/  LDG.E R8, desc[UR4][R8.64+0x4] ;  /* 0x0000040408087981 */ /* 0x000ea8000c1e1900 */
[----:B------:R-:W2:Y:S01]  /*04c0*/  LDG.E R11, desc[UR4][R10.64] ;  /* 0x000000040a0b7981 */ /* 0x000ea2000c1e1900 */
[----:B------:R-:W-:Y:S01]  /*04d0*/  FSETP.NEU.AND P0, PT, R6, 1, PT ;  /* 0x3f8000000600780b */ /* 0x000fe20003f0d000 */
[----:B------:R-:W-:Y:S01]  /*04e0*/  BSSY.RECONVERGENT B0, `(.L_x_5) ;  /* 0x0000009000007945 */ /* 0x000fe20003800200 */
[----:B------:R-:W-:Y:S02]  /*04f0*/  MOV R0, 0x570 ;  /* 0x0000057000007802 */ /* 0x000fe40000000f00 */
[----:B------:R-:W-:-:S02]  /*0500*/  FSEL R6, R14, RZ, P0 ;  /* 0x000000ff0e067208 */ /* 0x000fc40000000000 */
[----:B------:R-:W-:Y:S01]  /*0510*/  FSEL R7, R15, 1.875, P0 ;  /* 0x3ff000000f077808 */ /* 0x000fe20000000000 */
[----:B--2---:R-:W-:-:S04]  /*0520*/  FADD R3, R8, -R11 ;  /* 0x8000000b08037221 */ /* 0x004fc80000000000 */
[----:B------:R-:W-:-:S04]  /*0530*/  FMUL R3, R3, 0.5 ;  /* 0x3f00000003037820 */ /* 0x000fc80000400000 */
[----:B------:R-:W0:Y:S02]  /*0540*/  F2F.F64.F32 R4, R3 ;  /* 0x0000000300047310 */ /* 0x000e240000201800 */
[----:B0-----:R-:W-:-:S11]  /*0550*/  DADD R26, -RZ, |R4| ;  /* 0x00000000ff1a7229 */ /* 0x001fd60000000504 */
[----:B------:R-:W-:Y:S05]  /*0560*/  CALL.REL.NOINC `($_Z21calculate_g_image_gpuPfS_ii$__internal_accurate_pow) ;  /* 0x0000000c00947944 */ /* 0x000fea0003c00000 */
[----:B------:R-:W-:Y:S05]  /*0570*/  BSYNC.RECONVERGENT B0 ;  /* 0x0000000000007941 */ /* 0x000fea0003800200 */
.L_x_5:
[----:B------:R-:W-:Y:S01]  /*0580*/  DADD R8, R4, 2 ;  /* 0x4000000004087429 */ /* 0x000fe20000000000 */
[C---:B------:R-:W-:Y:S01]  /*0590*/  FSETP.NEU.AND P1, PT, R3.reuse, RZ, PT ;  /* 0x000000ff0300720b */ /* 0x040fe20003f2d000 */
[----:B------:R-:W-:Y:S01]  /*05a0*/  BSSY.RECONVERGENT B0, `(.L_x_6) ;  /* 0x000000c000007945 */ /* 0x000fe20003800200 */
[----:B------:R-:W-:-:S07]  /*05b0*/  FSETP.NEU.AND P0, PT, R3, 1, PT ;  /* 0x3f8000000300780b */ /* 0x000fce0003f0d000 */
        /* <DEDUP_REMOVED lines=10> */
.L_x_7:
[----:B------:R-:W-:Y:S05]  /*0660*/  BSYNC.RECONVERGENT B0 ;  /* 0x0000000000007941 */ /* 0x000fea0003800200 */
.L_x_6:
[----:B------:R-:W-:Y:S01]  /*0670*/  FSEL R4, R14, RZ, P0 ;  /* 0x000000ff0e047208 */ /* 0x000fe20000000000 */
[----:B------:R-:W-:Y:S01]  /*0680*/  BSSY.RECONVERGENT B0, `(.L_x_8) ;  /* 0x0000008000007945 */ /* 0x000fe20003800200 */
[----:B------:R-:W-:Y:S02]  /*0690*/  FSEL R5, R15, 1.875, P0 ;  /* 0x3ff000000f057808 */ /* 0x000fe40000000000 */
[----:B------:R-:W-:-:S04]  /*06a0*/  MOV R0, 0x700 ;  /* 0x0000070000007802 */ /* 0x000fc80000000f00 */
[----:B------:R-:W-:-:S06]  /*06b0*/  DADD R6, R6, R4 ;  /* 0x0000000006067229 */ /* 0x000fcc0000000004 */
[----:B------:R-:W0:Y:S08]  /*06c0*/  F2F.F32.F64 R3, R6 ;  /* 0x0000000600037310 */ /* 0x000e300000301000 */
[----:B0-----:R-:W0:Y:S02]  /*06d0*/  F2F.F64.F32 R4, R3 ;  /* 0x0000000300047310 */ /* 0x001e240000201800 */
[----:B0-----:R-:W-:-:S11]  /*06e0*/  DADD R26, -RZ, |R4| ;  /* 0x00000000ff1a7229 */ /* 0x001fd60000000504 */
[----:B------:R-:W-:Y:S05]  /*06f0*/  CALL.REL.NOINC `($_Z21calculate_g_image_gpuPfS_ii$__internal_accurate_pow) ;  /* 0x0000000c00307944 */ /* 0x000fea0003c00000 */
[----:B------:R-:W-:Y:S05]  /*0700*/  BSYNC.RECONVERGENT B0 ;  /* 0x0000000000007941 */ /* 0x000fea0003800200 */
.L_x_8:
        /* <DEDUP_REMOVED lines=13> */
.L_x_10:
[----:B------:R-:W-:Y:S05]  /*07e0*/  BSYNC.RECONVERGENT B0 ;  /* 0x0000000000007941 */ /* 0x000fea0003800200 */
.L_x_9:
[----:B------:R-:W-:Y:S01]  /*07f0*/  DMUL R14, R14, -0.5 ;  /* 0xbfe000000e0e7828 */ /* 0x000fe20000000000 */
[----:B------:R-:W-:Y:S01]  /*0800*/  FSETP.NEU.AND P0, PT, R3, 1, PT ;  /* 0x3f8000000300780b */ /* 0x000fe20003f0d000 */
[----:B------:R-:W-:Y:S01]  /*0810*/  BSSY.RECONVERGENT B0, `(.L_x_11) ;  /* 0x0000007000007945 */ /* 0x000fe20003800200 */
[----:B------:R-:W-:Y:S01]  /*0820*/  IMAD.MOV.U32 R26, RZ, RZ, RZ ;  /* 0x000000ffff1a7224 */ /* 0x000fe200078e00ff */
[----:B------:R-:W-:Y:S01]  /*0830*/  MOV R0, 0x880 ;  /* 0x0000088000007802 */ /* 0x000fe20000000f00 */
[----:B------:R-:W-:-:S05]  /*0840*/  IMAD.MOV.U32 R27, RZ, RZ, 0x400c0000 ;  /* 0x400c0000ff1b7424 */ /* 0x000fca00078e00ff */
[----:B------:R-:W-:Y:S02]  /*0850*/  FSEL R4, R14, RZ, P0 ;  /* 0x000000ff0e047208 */ /* 0x000fe40000000000 */
[----:B------:R-:W-:-:S07]  /*0860*/  FSEL R5, R15, -1.75, P0 ;  /* 0xbfe000000f057808 */ /* 0x000fce0000000000 */
[----:B------:R-:W-:Y:S05]  /*0870*/  CALL.REL.NOINC `($_Z21calculate_g_image_gpuPfS_ii$__internal_accurate_pow) ;  /* 0x0000000800d07944 */ /* 0x000fea0003c00000 */
[----:B------:R-:W-:Y:S05]  /*0880*/  BSYNC.RECONVERGENT B0 ;  /* 0x0000000000007941 */ /* 0x000fea0003800200 */
.L_x_11:
[----:B------:R-:W0:Y:S01]  /*0890*/  MUFU.RCP64H R7, R15 ;  /* 0x0000000f00077308 */ /* 0x000e220000001800 */
[----:B------:R-:W-:Y:S01]  /*08a0*/  IMAD.MOV.U32 R6, RZ, RZ, 0x1 ;  /* 0x00000001ff067424 */ /* 0x000fe200078e00ff */
[----:B------:R-:W-:Y:S01]  /*08b0*/  FSETP.GEU.AND P1, PT, |R5|, 6.5827683646048100446e-37, PT ;  /* 0x036000000500780b */ /* 0x000fe20003f2e200 */
[----:B------:R-:W-:Y:S04]  /*08c0*/  BSSY.RECONVERGENT B0, `(.L_x_12) ;  /* 0x000000e000007945 */ /* 0x000fe80003800200 */
[----:B0-----:R-:W-:-:S08]  /*08d0*/  DFMA R8, -R14, R6, 1 ;  /* 0x3ff000000e08742b */ /* 0x001fd00000000106 */
[----:B------:R-:W-:-:S08]  /*08e0*/  DFMA R8, R8, R8, R8 ;  /* 0x000000080808722b */ /* 0x000fd00000000008 */
[----:B------:R-:W-:-:S08]  /*08f0*/  DFMA R8, R6, R8, R6 ;  /* 0x000000080608722b */ /* 0x000fd00000000006 */
[----:B------:R-:W-:-:S08]  /*0900*/  DFMA R6, -R14, R8, 1 ;  /* 0x3ff000000e06742b */ /* 0x000fd00000000108 */
[----:B------:R-:W-:-:S08]  /*0910*/  DFMA R6, R8, R6, R8 ;  /* 0x000000060806722b */ /* 0x000fd00000000008 */
[----:B------:R-:W-:-:S08]  /*0920*/  DMUL R8, R6, R4 ;  /* 0x0000000406087228 */ /* 0x000fd00000000000 */
[----:B------:R-:W-:-:S08]  /*0930*/  DFMA R10, -R14, R8, R4 ;  /* 0x000000080e0a722b */ /* 0x000fd00000000104 */
[----:B------:R-:W-:-:S10]  /*0940*/  DFMA R6, R6, R10, R8 ;  /* 0x0000000a0606722b */ /* 0x000fd40000000008 */
[----:B------:R-:W-:-:S05]  /*0950*/  FFMA R0, RZ, R15, R7 ;  /* 0x0000000fff007223 */ /* 0x000fca0000000007 */
[----:B------:R-:W-:-:S13]  /*0960*/  FSETP.GT.AND P0, PT, |R0|, 1.469367938527859385e-39, PT ;  /* 0x001000000000780b */ /* 0x000fda0003f04200 */
[----:B------:R-:W-:Y:S05]  /*0970*/  @P0 BRA P1, `(.L_x_13) ;  /* 0x0000000000080947 */ /* 0x000fea0000800000 */
[----:B------:R-:W-:-:S07]  /*0980*/  MOV R0, 0x9a0 ;  /* 0x000009a000007802 */ /* 0x000fce0000000f00 */
[----:B------:R-:W-:Y:S05]  /*0990*/  CALL.REL.NOINC `($__internal_0_$__cuda_sm20_div_rn_f64_full) ;  /* 0x0000000400087944 */ /* 0x000fea0003c00000 */
.L_x_13:
[----:B------:R-:W-:Y:S05]  /*09a0*/  BSYNC.RECONVERGENT B0 ;  /* 0x0000000000007941 */ /* 0x000fea0003800200 */
.L_x_12:
[----:B------:R-:W-:Y:S01]  /*09b0*/  IMAD.MOV.U32 R4, RZ, RZ, 0x652b82fe ;  /* 0x652b82feff047424 */ /* 0x000fe200078e00ff */
[----:B------:R-:W-:Y:S01]  /*09c0*/  UMOV UR6, 0xfefa39ef ;  /* 0xfefa39ef00067882 */ /* 0x000fe20000000000 */
[----:B------:R-:W-:Y:S01]  /*09d0*/  IMAD.MOV.U32 R5, RZ, RZ, 0x3ff71547 ;  /* 0x3ff71547ff057424 */ /* 0x000fe200078e00ff */
[----:B------:R-:W-:Y:S01]  /*09e0*/  UMOV UR7, 0x3fe62e42 ;  /* 0x3fe62e4200077882 */ /* 0x000fe20000000000 */
[----:B------:R-:W-:Y:S01]  /*09f0*/  FSETP.GEU.AND P0, PT, |R7|, 4.1917929649353027344, PT ;  /* 0x4086232b0700780b */ /* 0x000fe20003f0e200 */
[----:B------:R-:W-:Y:S03]  /*0a00*/  BSSY.RECONVERGENT B0, `(.L_x_14) ;  /* 0x0000037000007945 */ /* 0x000fe60003800200 */
[----:B------:R-:W-:-:S08]  /*0a10*/  DFMA R4, R6, R4, 6.75539944105574400000e+15 ;  /* 0x433800000604742b */ /* 0x000fd00000000004 */
[----:B------:R-:W-:-:S08]  /*0a20*/  DADD R8, R4, -6.75539944105574400000e+15 ;  /* 0xc338000004087429 */ /* 0x000fd00000000000 */
[----:B------:R-:W-:Y:S01]  /*0a30*/  DFMA R10, R8, -UR6, R6 ;  /* 0x80000006080a7c2b */ /* 0x000fe20008000006 */
[----:B------:R-:W-:Y:S01]  /*0a40*/  UMOV UR6, 0x3b39803f ;  /* 0x3b39803f00067882 */ /* 0x000fe20000000000 */
[----:B------:R-:W-:-:S06]  /*0a50*/  UMOV UR7, 0x3c7abc9e ;  /* 0x3c7abc9e00077882 */ /* 0x000fcc0000000000 */
[----:B------:R-:W-:Y:S01]  /*0a60*/  DFMA R8, R8, -UR6, R10 ;  /* 0x8000000608087c2b */ /* 0x000fe2000800000a */
[----:B------:R-:W-:Y:S01]  /*0a70*/  UMOV UR6, 0x69ce2bdf ;  /* 0x69ce2bdf00067882 */ /* 0x000fe20000000000 */
[----:B------:R-:W-:Y:S01]  /*0a80*/  IMAD.MOV.U32 R10, RZ, RZ, -0x35dec16 ;  /* 0xfca213eaff0a7424 */ /* 0x000fe200078e00ff */
[----:B------:R-:W-:Y:S01]  /*0a90*/  UMOV UR7, 0x3e5ade15 ;  /* 0x3e5ade1500077882 */ /* 0x000fe20000000000 */
[----:B------:R-:W-:-:S06]  /*0aa0*/  IMAD.MOV.U32 R11, RZ, RZ, 0x3e928af3 ;  /* 0x3e928af3ff0b7424 */ /* 0x000fcc00078e00ff */
[----:B------:R-:W-:Y:S01]  /*0ab0*/  DFMA R10, R8, UR6, R10 ;  /* 0x00000006080a7c2b */ /* 0x000fe2000800000a */
[----:B------:R-:W-:Y:S01]  /*0ac0*/  UMOV UR6, 0x62401315 ;  /* 0x6240131500067882 */ /* 0x000fe20000000000 */
[----:B------:R-:W-:-:S06]  /*0ad0*/  UMOV UR7, 0x3ec71dee ;  /* 0x3ec71dee00077882 */ /* 0x000fcc0000000000 */
[----:B------:R-:W-:Y:S01]  /*0ae0*/  DFMA R10, R8, R10, UR6 ;  /* 0x00000006080a7e2b */ /* 0x000fe2000800000a */
        /* <DEDUP_REMOVED lines=20> */
[----:B------:R-:W-:-:S08]  /*0c30*/  DFMA R10, R8, R10, UR6 ;  /* 0x00000006080a7e2b */ /* 0x000fd0000800000a */
[C---:B------:R-:W-:Y:S02]  /*0c40*/  DFMA R12, R8.reuse, R10, 1 ;  /* 0x3ff00000080c742b */ /* 0x040fe4000000000a */
[----:B------:R-:W0:Y:S06]  /*0c50*/  LDC.64 R10, c[0x0][0x388] ;  /* 0x0000e200ff0a7b82 */ /* 0x000e2c0000000a00 */
[----:B------:R-:W-:-:S10]  /*0c60*/  DFMA R12, R8, R12, 1 ;  /* 0x3ff00000080c742b */ /* 0x000fd4000000000c */
[----:B------:R-:W-:Y:S02]  /*0c70*/  IMAD R9, R4, 0x100000, R13 ;  /* 0x0010000004097824 */ /* 0x000fe400078e020d */
[----:B------:R-:W-:Y:S01]  /*0c80*/  IMAD.MOV.U32 R8, RZ, RZ, R12 ;  /* 0x000000ffff087224 */ /* 0x000fe200078e000c */
[----:B------:R-:W-:Y:S06]  /*0c90*/  @!P0 BRA `(.L_x_15) ;  /* 0x0000000000348947 */ /* 0x000fec0003800000 */
[----:B------:R-:W-:Y:S01]  /*0ca0*/  FSETP.GEU.AND P1, PT, |R7|, 4.2275390625, PT ;  /* 0x408748000700780b */ /* 0x000fe20003f2e200 */
[C---:B------:R-:W-:Y:S02]  /*0cb0*/  DADD R8, R6.reuse, +INF ;  /* 0x7ff0000006087429 */ /* 0x040fe40000000000 */
[----:B------:R-:W-:-:S08]  /*0cc0*/  DSETP.GEU.AND P0, PT, R6, RZ, PT ;  /* 0x000000ff0600722a */ /* 0x000fd00003f0e000 */
[----:B------:R-:W-:Y:S02]  /*0cd0*/  FSEL R8, R8, RZ, P0 ;  /* 0x000000ff08087208 */ /* 0x000fe40000000000 */
[----:B------:R-:W-:Y:S01]  /*0ce0*/  @!P1 LEA.HI R0, R4, R4, RZ, 0x1 ;  /* 0x0000000404009211 */ /* 0x000fe200078f08ff */
[----:B------:R-:W-:Y:S01]  /*0cf0*/  @!P1 IMAD.MOV.U32 R6, RZ, RZ, RZ ;  /* 0x000000ffff069224 */ /* 0x000fe200078e00ff */
[----:B------:R-:W-:Y:S02]  /*0d00*/  FSEL R9, R9, RZ, P0 ;  /* 0x000000ff09097208 */ /* 0x000fe40000000000 */
[----:B------:R-:W-:-:S05]  /*0d10*/  @!P1 SHF.R.S32.HI R5, RZ, 0x1, R0 ;  /* 0x00000001ff059819 */ /* 0x000fca0000011400 */
[----:B------:R-:W-:Y:S02]  /*0d20*/  @!P1 IMAD.IADD R4, R4, 0x1, -R5 ;  /* 0x0000000104049824 */ /* 0x000fe400078e0a05 */
[----:B------:R-:W-:-:S03]  /*0d30*/  @!P1 IMAD R5, R5, 0x100000, R13 ;  /* 0x0010000005059824 */ /* 0x000fc600078e020d */
[----:B------:R-:W-:Y:S01]  /*0d40*/  @!P1 LEA R7, R4, 0x3ff00000, 0x14 ;  /* 0x3ff0000004079811 */ /* 0x000fe200078ea0ff */
[----:B------:R-:W-:-:S06]  /*0d50*/  @!P1 IMAD.MOV.U32 R4, RZ, RZ, R12 ;  /* 0x000000ffff049224 */ /* 0x000fcc00078e000c */
[----:B------:R-:W-:-:S11]  /*0d60*/  @!P1 DMUL R8, R4, R6 ;  /* 0x0000000604089228 */ /* 0x000fd60000000000 */
.L_x_15:
[----:B------:R-:W-:Y:S05]  /*0d70*/  BSYNC.RECONVERGENT B0 ;  /* 0x0000000000007941 */ /* 0x000fea0003800200 */
.L_x_14:
[----:B------:R-:W1:Y:S01]  /*0d80*/  F2F.F32.F64 R9, R8 ;  /* 0x0000000800097310 */ /* 0x000e620000301000 */
[----:B0-----:R-:W-:-:S05]  /*0d90*/  IMAD.WIDE.U32 R10, R2, 0x4, R10 ;  /* 0x00000004020a7825 */ /* 0x001fca00078e000a */
[----:B-1----:R-:W-:Y:S01]  /*0da0*/  STG.E desc[UR4][R10.64], R9 ;  /* 0x000000090a007986 */ /* 0x002fe2000c101904 */
[----:B------:R-:W-:Y:S05]  /*0db0*/  EXIT ;  /* 0x000000000000794d */ /* 0x000fea0003800000 */
        .weak           $__internal_0_$__cuda_sm20_div_rn_f64_full
        .type           $__internal_0_$__cuda_sm20_div_rn_f64_full,@function
        .size           $__internal_0_$__cuda_sm20_div_rn_f64_full,($_Z21calculate_g_image_gpuPfS_ii$__internal_accurate_pow - $__internal_0_$__cuda_sm20_div_rn_f64_full)
$__internal_0_$__cuda_sm20_div_rn_f64_full:
[C---:B------:R-:W-:Y:S01]  /*0dc0*/  FSETP.GEU.AND P0, PT, |R15|.reuse, 1.469367938527859385e-39, PT ;  /* 0x001000000f00780b */ /* 0x040fe20003f0e200 */
[--C-:B------:R-:W-:Y:S01]  /*0dd0*/  IMAD.MOV.U32 R8, RZ, RZ, R14.reuse ;  /* 0x000000ffff087224 */ /* 0x100fe200078e000e */
[----:B------:R-:W-:Y:S01]  /*0de0*/  LOP3.LUT R6, R15, 0x800fffff, RZ, 0xc0, !PT ;  /* 0x800fffff0f067812 */ /* 0x000fe200078ec0ff */
[----:B------:R-:W-:Y:S01]  /*0df0*/  IMAD.MOV.U32 R9, RZ, RZ, R15 ;  /* 0x000000ffff097224 */ /* 0x000fe200078e000f */
[C---:B------:R-:W-:Y:S01]  /*0e00*/  FSETP.GEU.AND P2, PT, |R5|.reuse, 1.469367938527859385e-39, PT ;  /* 0x001000000500780b */ /* 0x040fe20003f4e200 */
[----:B------:R-:W-:Y:S01]  /*0e10*/  IMAD.MOV.U32 R16, RZ, RZ, 0x1 ;  /* 0x00000001ff107424 */ /* 0x000fe200078e00ff */
[----:B------:R-:W-:Y:S01]  /*0e20*/  LOP3.LUT R7, R6, 0x3ff00000, RZ, 0xfc, !PT ;  /* 0x3ff0000006077812 */ /* 0x000fe200078efcff */
[----:B------:R-:W-:Y:S01]  /*0e30*/  IMAD.MOV.U32 R6, RZ, RZ, R14 ;  /* 0x000000ffff067224 */ /* 0x000fe200078e000e */
[----:B------:R-:W-:Y:S01]  /*0e40*/  LOP3.LUT R3, R5, 0x7ff00000, RZ, 0xc0, !PT ;  /* 0x7ff0000005037812 */ /* 0x000fe200078ec0ff */
[----:B------:R-:W-:Y:S01]  /*0e50*/  BSSY.RECONVERGENT B1, `(.L_x_16) ;  /* 0x0000051000017945 */ /* 0x000fe20003800200 */
[----:B------:R-:W-:-:S03]  /*0e60*/  LOP3.LUT R14, R15, 0x7ff00000, RZ, 0xc0, !PT ;  /* 0x7ff000000f0e7812 */ /* 0x000fc600078ec0ff */
[----:B------:R-:W-:Y:S01]  /*0e70*/  @!P0 DMUL R6, R8, 8.98846567431157953865e+307 ;  /* 0x7fe0000008068828 */ /* 0x000fe20000000000 */
[----:B------:R-:W-:-:S03]  /*0e80*/  ISETP.GE.U32.AND P1, PT, R3, R14, PT ;  /* 0x0000000e0300720c */ /* 0x000fc60003f26070 */
[----:B------:R-:W-:Y:S01]  /*0e90*/  @!P2 LOP3.LUT R12, R9, 0x7ff00000, RZ, 0xc0, !PT ;  /* 0x7ff00000090ca812 */ /* 0x000fe200078ec0ff */
[----:B------:R-:W-:Y:S01]  /*0ea0*/  @!P2 IMAD.MOV.U32 R18, RZ, RZ, RZ ;  /* 0x000000ffff12a224 */ /* 0x000fe200078e00ff */
[----:B------:R-:W0:Y:S02]  /*0eb0*/  MUFU.RCP64H R17, R7 ;  /* 0x0000000700117308 */ /* 0x000e240000001800 */
[----:B------:R-:W-:Y:S01]  /*0ec0*/  @!P2 ISETP.GE.U32.AND P3, PT, R3, R12, PT ;  /* 0x0000000c0300a20c */ /* 0x000fe20003f66070 */
[----:B------:R-:W-:-:S05]  /*0ed0*/  IMAD.MOV.U32 R12, RZ, RZ, 0x1ca00000 ;  /* 0x1ca00000ff0c7424 */ /* 0x000fca00078e00ff */
[----:B------:R-:W-:-:S04]  /*0ee0*/  @!P2 SEL R13, R12, 0x63400000, !P3 ;  /* 0x634000000c0da807 */ /* 0x000fc80005800000 */
[----:B------:R-:W-:-:S04]  /*0ef0*/  @!P2 LOP3.LUT R13, R13, 0x80000000, R5, 0xf8, !PT ;  /* 0x800000000d0da812 */ /* 0x000fc800078ef805 */
[----:B------:R-:W-:Y:S01]  /*0f00*/  @!P2 LOP3.LUT R19, R13, 0x100000, RZ, 0xfc, !PT ;  /* 0x001000000d13a812 */ /* 0x000fe200078efcff */
[----:B0-----:R-:W-:-:S08]  /*0f10*/  DFMA R10, R16, -R6, 1 ;  /* 0x3ff00000100a742b */ /* 0x001fd00000000806 */
[----:B------:R-:W-:-:S08]  /*0f20*/  DFMA R10, R10, R10, R10 ;  /* 0x0000000a0a0a722b */ /* 0x000fd0000000000a */
[----:B------:R-:W-:Y:S01]  /*0f30*/  DFMA R16, R16, R10, R16 ;  /* 0x0000000a1010722b */ /* 0x000fe20000000010 */
[----:B------:R-:W-:Y:S01]  /*0f40*/  SEL R11, R12, 0x63400000, !P1 ;  /* 0x634000000c0b7807 */ /* 0x000fe20004800000 */
[----:B------:R-:W-:-:S03]  /*0f50*/  IMAD.MOV.U32 R10, RZ, RZ, R4 ;  /* 0x000000ffff0a7224 */ /* 0x000fc600078e0004 */
[----:B------:R-:W-:-:S03]  /*0f60*/  LOP3.LUT R11, R11, 0x800fffff, R5, 0xf8, !PT ;  /* 0x800fffff0b0b7812 */ /* 0x000fc600078ef805 */
[----:B------:R-:W-:-:S03]  /*0f70*/  DFMA R20, R16, -R6, 1 ;  /* 0x3ff000001014742b */ /* 0x000fc60000000806 */
[----:B------:R-:W-:-:S05]  /*0f80*/  @!P2 DFMA R10, R10, 2, -R18 ;  /* 0x400000000a0aa82b */ /* 0x000fca0000000812 */
[----:B------:R-:W-:Y:S01]  /*0f90*/  DFMA R16, R16, R20, R16 ;  /* 0x000000141010722b */ /* 0x000fe20000000010 */
[----:B------:R-:W-:Y:S02]  /*0fa0*/  IMAD.MOV.U32 R21, RZ, RZ, R3 ;  /* 0x000000ffff157224 */ /* 0x000fe400078e0003 */
[----:B------:R-:W-:Y:S01]  /*0fb0*/  IMAD.MOV.U32 R20, RZ, RZ, R14 ;  /* 0x000000ffff147224 */ /* 0x000fe200078e000e */
[----:B------:R-:W-:Y:S02]  /*0fc0*/  @!P0 LOP3.LUT R20, R7, 0x7ff00000, RZ, 0xc0, !PT ;  /* 0x7ff0000007148812 */ /* 0x000fe400078ec0ff */
[----:B------:R-:W-:Y:S02]  /*0fd0*/  @!P2 LOP3.LUT R21, R11, 0x7ff00000, RZ, 0xc0, !PT ;  /* 0x7ff000000b15a812 */ /* 0x000fe400078ec0ff */
[----:B------:R-:W-:Y:S01]  /*0fe0*/  DMUL R18, R16, R10 ;  /* 0x0000000a10127228 */ /* 0x000fe20000000000 */
[----:B------:R-:W-:Y:S02]  /*0ff0*/  VIADD R22, R20, 0xffffffff ;  /* 0xffffffff14167836 */ /* 0x000fe40000000000 */
[----:B------:R-:W-:-:S05]  /*1000*/  VIADD R13, R21, 0xffffffff ;  /* 0xffffffff150d7836 */ /* 0x000fca0000000000 */
[----:B------:R-:W-:Y:S01]  /*1010*/  DFMA R14, R18, -R6, R10 ;  /* 0x80000006120e722b */ /* 0x000fe2000000000a */
[----:B------:R-:W-:-:S04]  /*1020*/  ISETP.GT.U32.AND P0, PT, R13, 0x7feffffe, PT ;  /* 0x7feffffe0d00780c */ /* 0x000fc80003f04070 */
[----:B------:R-:W-:-:S03]  /*1030*/  ISETP.GT.U32.OR P0, PT, R22, 0x7feffffe, P0 ;  /* 0x7feffffe1600780c */ /* 0x000fc60000704470 */
[----:B------:R-:W-:-:S10]  /*1040*/  DFMA R14, R16, R14, R18 ;  /* 0x0000000e100e722b */ /* 0x000fd40000000012 */
[----:B------:R-:W-:Y:S05]  /*1050*/  @P0 BRA `(.L_x_17) ;  /* 0x00000000006c0947 */ /* 0x000fea0003800000 */
[----:B------:R-:W-:-:S04]  /*1060*/  LOP3.LUT R16, R9, 0x7ff00000, RZ, 0xc0, !PT ;  /* 0x7ff0000009107812 */ /* 0x000fc800078ec0ff */
[CC--:B------:R-:W-:Y:S02]  /*1070*/  VIADDMNMX R4, R3.reuse, -R16.reuse, 0xb9600000, !PT ;  /* 0xb960000003047446 */ /* 0x0c0fe40007800910 */
[----:B------:R-:W-:Y:S02]  /*1080*/  ISETP.GE.U32.AND P0, PT, R3, R16, PT ;  /* 0x000000100300720c */ /* 0x000fe40003f06070 */
[----:B------:R-:W-:Y:S02]  /*1090*/  VIMNMX R4, PT, PT, R4, 0x46a00000, PT ;  /* 0x46a0000004047848 */ /* 0x000fe40003fe0100 */
[----:B------:R-:W-:-:S05]  /*10a0*/  SEL R3, R12, 0x63400000, !P0 ;  /* 0x634000000c037807 */ /* 0x000fca0004000000 */
[----:B------:R-:W-:Y:S02]  /*10b0*/  IMAD.IADD R3, R4, 0x1, -R3 ;  /* 0x0000000104037824 */ /* 0x000fe400078e0a03 */
[----:B------:R-:W-:Y:S02]  /*10c0*/  IMAD.MOV.U32 R4, RZ, RZ, RZ ;  /* 0x000000ffff047224 */ /* 0x000fe400078e00ff */
[----:B------:R-:W-:-:S06]  /*10d0*/  VIADD R5, R3, 0x7fe00000 ;  /* 0x7fe0000003057836 */ /* 0x000fcc0000000000 */
[----:B------:R-:W-:-:S10]  /*10e0*/  DMUL R12, R14, R4 ;  /* 0x000000040e0c7228 */ /* 0x000fd40000000000 */
[----:B------:R-:W-:-:S13]  /*10f0*/  FSETP.GTU.AND P0, PT, |R13|, 1.469367938527859385e-39, PT ;  /* 0x001000000d00780b */ /* 0x000fda0003f0c200 */
[----:B------:R-:W-:Y:S05]  /*1100*/  @P0 BRA `(.L_x_18) ;  /* 0x0000000000940947 */ /* 0x000fea0003800000 */
[----:B------:R-:W-:Y:S01]  /*1110*/  DFMA R6, R14, -R6, R10 ;  /* 0x800000060e06722b */ /* 0x000fe2000000000a */
[----:B------:R-:W-:-:S09]  /*1120*/  IMAD.MOV.U32 R4, RZ, RZ, RZ ;  /* 0x000000ffff047224 */ /* 0x000fd200078e00ff */
[C---:B------:R-:W-:Y:S02]  /*1130*/  FSETP.NEU.AND P0, PT, R7.reuse, RZ, PT ;  /* 0x000000ff0700720b */ /* 0x040fe40003f0d000 */
[----:B------:R-:W-:-:S04]  /*1140*/  LOP3.LUT R9, R7, 0x80000000, R9, 0x48, !PT ;  /* 0x8000000007097812 */ /* 0x000fc800078e4809 */
[----:B------:R-:W-:-:S07]  /*1150*/  LOP3.LUT R5, R9, R5, RZ, 0xfc, !PT ;  /* 0x0000000509057212 */ /* 0x000fce00078efcff */
[----:B------:R-:W-:Y:S05]  /*1160*/  @!P0 BRA `(.L_x_18) ;  /* 0x00000000007c8947 */ /* 0x000fea0003800000 */
[----:B------:R-:W-:Y:S01]  /*1170*/  IMAD.MOV R7, RZ, RZ, -R3 ;  /* 0x000000ffff077224 */ /* 0x000fe200078e0a03 */
[----:B------:R-:W-:Y:S01]  /*1180*/  DMUL.RP R4, R14, R4 ;  /* 0x000000040e047228 */ /* 0x000fe20000008000 */
[----:B------:R-:W-:Y:S01]  /*1190*/  IMAD.MOV.U32 R6, RZ, RZ, RZ ;  /* 0x000000ffff067224 */ /* 0x000fe200078e00ff */
[----:B------:R-:W-:-:S05]  /*11a0*/  IADD3 R3, PT, PT, -R3, -0x43300000, RZ ;  /* 0xbcd0000003037810 */ /* 0x000fca0007ffe1ff */
[----:B------:R-:W-:-:S03]  /*11b0*/  DFMA R6, R12, -R6, R14 ;  /* 0x800000060c06722b */ /* 0x000fc6000000000e */
[----:B------:R-:W-:-:S07]  /*11c0*/  LOP3.LUT R9, R5, R9, RZ, 0x3c, !PT ;  /* 0x0000000905097212 */ /* 0x000fce00078e3cff */
[----:B------:R-:W-:-:S04]  /*11d0*/  FSETP.NEU.AND P0, PT, |R7|, R3, PT ;  /* 0x000000030700720b */ /* 0x000fc80003f0d200 */
[----:B------:R-:W-:Y:S02]  /*11e0*/  FSEL R12, R4, R12, !P0 ;  /* 0x0000000c040c7208 */ /* 0x000fe40004000000 */
[----:B------:R-:W-:Y:S01]  /*11f0*/  FSEL R13, R9, R13, !P0 ;  /* 0x0000000d090d7208 */ /* 0x000fe20004000000 */
[----:B------:R-:W-:Y:S06]  /*1200*/  BRA `(.L_x_18) ;  /* 0x0000000000547947 */ /* 0x000fec0003800000 */
.L_x_17:
[----:B------:R-:W-:-:S14]  /*1210*/  DSETP.NAN.AND P0, PT, R4, R4, PT ;  /* 0x000000040400722a */ /* 0x000fdc0003f08000 */
[----:B------:R-:W-:Y:S05]  /*1220*/  @P0 BRA `(.L_x_19) ;  /* 0x0000000000440947 */ /* 0x000fea0003800000 */
[----:B------:R-:W-:-:S14]  /*1230*/  DSETP.NAN.AND P0, PT, R8, R8, PT ;  /* 0x000000080800722a */ /* 0x000fdc0003f08000 */
[----:B------:R-:W-:Y:S05]  /*1240*/  @P0 BRA `(.L_x_20) ;  /* 0x0000000000300947 */ /* 0x000fea0003800000 */
[----:B------:R-:W-:Y:S01]  /*1250*/  ISETP.NE.AND P0, PT, R21, R20, PT ;  /* 0x000000141500720c */ /* 0x000fe20003f05270 */
[----:B------:R-:W-:Y:S02]  /*1260*/  IMAD.MOV.U32 R12, RZ, RZ, 0x0 ;  /* 0x00000000ff0c7424 */ /* 0x000fe400078e00ff */
[----:B------:R-:W-:-:S10]  /*1270*/  IMAD.MOV.U32 R13, RZ, RZ, -0x80000 ;  /* 0xfff80000ff0d7424 */ /* 0x000fd400078e00ff */
[----:B------:R-:W-:Y:S05]  /*1280*/  @!P0 BRA `(.L_x_18) ;  /* 0x0000000000348947 */ /* 0x000fea0003800000 */
[----:B------:R-:W-:Y:S02]  /*1290*/  ISETP.NE.AND P0, PT, R21, 0x7ff00000, PT ;  /* 0x7ff000001500780c */ /* 0x000fe40003f05270 */
[----:B------:R-:W-:Y:S02]  /*12a0*/  LOP3.LUT R13, R5, 0x80000000, R9, 0x48, !PT ;  /* 0x80000000050d7812 */ /* 0x000fe400078e4809 */
[----:B------:R-:W-:-:S13]  /*12b0*/  ISETP.EQ.OR P0, PT, R20, RZ, !P0 ;  /* 0x000000ff1400720c */ /* 0x000fda0004702670 */
[----:B------:R-:W-:Y:S01]  /*12c0*/  @P0 LOP3.LUT R3, R13, 0x7ff00000, RZ, 0xfc, !PT ;  /* 0x7ff000000d030812 */ /* 0x000fe200078efcff */
[----:B------:R-:W-:Y:S02]  /*12d0*/  @!P0 IMAD.MOV.U32 R12, RZ, RZ, RZ ;  /* 0x000000ffff0c8224 */ /* 0x000fe400078e00ff */
[----:B------:R-:W-:Y:S02]  /*12e0*/  @P0 IMAD.MOV.U32 R12, RZ, RZ, RZ ;  /* 0x000000ffff0c0224 */ /* 0x000fe400078e00ff */
[----:B------:R-:W-:Y:S01]  /*12f0*/  @P0 IMAD.MOV.U32 R13, RZ, RZ, R3 ;  /* 0x000000ffff0d0224 */ /* 0x000fe200078e0003 */
[----:B------:R-:W-:Y:S06]  /*1300*/  BRA `(.L_x_18) ;  /* 0x0000000000147947 */ /* 0x000fec0003800000 */
.L_x_20:
[----:B------:R-:W-:Y:S01]  /*1310*/  LOP3.LUT R13, R9, 0x80000, RZ, 0xfc, !PT ;  /* 0x00080000090d7812 */ /* 0x000fe200078efcff */
[----:B------:R-:W-:Y:S01]  /*1320*/  IMAD.MOV.U32 R12, RZ, RZ, R8 ;  /* 0x000000ffff0c7224 */ /* 0x000fe200078e0008 */
[----:B------:R-:W-:Y:S06]  /*1330*/  BRA `(.L_x_18) ;  /* 0x0000000000087947 */ /* 0x000fec0003800000 */
.L_x_19:
[----:B------:R-:W-:Y:S01]  /*1340*/  LOP3.LUT R13, R5, 0x80000, RZ, 0xfc, !PT ;  /* 0x00080000050d7812 */ /* 0x000fe200078efcff */
[----:B------:R-:W-:-:S07]  /*1350*/  IMAD.MOV.U32 R12, RZ, RZ, R4 ;  /* 0x000000ffff0c7224 */ /* 0x000fce00078e0004 */
.L_x_18:
[----:B------:R-:W-:Y:S05]  /*1360*/  BSYNC.RECONVERGENT B1 ;  /* 0x0000000000017941 */ /* 0x000fea0003800200 */
.L_x_16:
[----:B------:R-:W-:Y:S02]  /*1370*/  IMAD.MOV.U32 R4, RZ, RZ, R0 ;  /* 0x000000ffff047224 */ /* 0x000fe400078e0000 */
[----:B------:R-:W-:Y:S02]  /*1380*/  IMAD.MOV.U32 R5, RZ, RZ, 0x0 ;  /* 0x00000000ff057424 */ /* 0x000fe400078e00ff */
[----:B------:R-:W-:Y:S02]  /*1390*/  IMAD.MOV.U32 R6, RZ, RZ, R12 ;  /* 0x000000ffff067224 */ /* 0x000fe400078e000c */
[----:B------:R-:W-:Y:S01]  /*13a0*/  IMAD.MOV.U32 R7, RZ, RZ, R13 ;  /* 0x000000ffff077224 */ /* 0x000fe200078e000d */
[----:B------:R-:W-:Y:S06]  /*13b0*/  RET.REL.NODEC R4 `(_Z21calculate_g_image_gpuPfS_ii) ;  /* 0xffffffec04107950 */ /* 0x000fec0003c3ffff */
        .type           $_Z21calculate_g_image_gpuPfS_ii$__internal_accurate_pow,@function
        .size           $_Z21calculate_g_image_gpuPfS_ii$__internal_accurate_pow,(.L_x_24 - $_Z21calculate_g_image_gpuPfS_ii$__internal_accurate_pow)
$_Z21calculate_g_image_gpuPfS_ii$__internal_accurate_pow:
[----:B------:R-:W-:Y:S01]  /*13c0*/  ISETP.GT.U32.AND P0, PT, R27, 0xfffff, PT ;  /* 0x000fffff1b00780c */ /* 0x000fe20003f04070 */
[----:B------:R-:W-:Y:S01]  /*13d0*/  IMAD.MOV.U32 R10, RZ, RZ, R27 ;  /* 0x000000ffff0a7224 */ /* 0x000fe200078e001b */
[----:B------:R-:W-:Y:S01]  /*13e0*/  UMOV UR6, 0x7d2cafe2 ;  /* 0x7d2cafe200067882 */ /* 0x000fe20000000000 */
[----:B------:R-:W-:Y:S01]  /*13f0*/  IMAD.MOV.U32 R12, RZ, RZ, R26 ;  /* 0x000000ffff0c7224 */ /* 0x000fe200078e001a */
[----:B------:R-:W-:Y:S01]  /*1400*/  UMOV UR7, 0x3eb0f5ff ;  /* 0x3eb0f5ff00077882 */ /* 0x000fe20000000000 */
[----:B------:R-:W-:Y:S01]  /*1410*/  IMAD.MOV.U32 R14, RZ, RZ, 0x41ad3b5a ;  /* 0x41ad3b5aff0e7424 */ /* 0x000fe200078e00ff */
[----:B------:R-:W-:Y:S01]  /*1420*/  UMOV UR8, 0x3b39803f ;  /* 0x3b39803f00087882 */ /* 0x000fe20000000000 */
[----:B------:R-:W-:Y:S01]  /*1430*/  IMAD.MOV.U32 R15, RZ, RZ, 0x3ed0f5d2 ;  /* 0x3ed0f5d2ff0f7424 */ /* 0x000fe200078e00ff */
[----:B------:R-:W-:-:S05]  /*1440*/  UMOV UR9, 0x3c7abc9e ;  /* 0x3c7abc9e00097882 */ /* 0x000fca0000000000 */
[----:B------:R-:W-:Y:S01]  /*1450*/  @!P0 DMUL R8, R26, 1.80143985094819840000e+16 ;  /* 0x435000001a088828 */ /* 0x000fe20000000000 */
[----:B------:R-:W-:-:S09]  /*1460*/  SHF.R.U32.HI R27, RZ, 0x14, R27 ;  /* 0x00000014ff1b7819 */ /* 0x000fd2000001161b */
[----:B------:R-:W-:Y:S01]  /*1470*/  @!P0 IMAD.MOV.U32 R10, RZ, RZ, R9 ;  /* 0x000000ffff0a8224 */ /* 0x000fe200078e0009 */
[----:B------:R-:W-:Y:S01]  /*1480*/  @!P0 LEA.HI R27, R9, 0xffffffca, RZ, 0xc ;  /* 0xffffffca091b8811 */ /* 0x000fe200078f60ff */
[----:B------:R-:W-:Y:S02]  /*1490*/  @!P0 IMAD.MOV.U32 R12, RZ, RZ, R8 ;  /* 0x000000ffff0c8224 */ /* 0x000fe400078e0008 */
[----:B------:R-:W-:Y:S01]  /*14a0*/  IMAD.MOV.U32 R9, RZ, RZ, 0x43300000 ;  /* 0x43300000ff097424 */ /* 0x000fe200078e00ff */
[----:B------:R-:W-:Y:S01]  /*14b0*/  LOP3.LUT R10, R10, 0x800fffff, RZ, 0xc0, !PT ;  /* 0x800fffff0a0a7812 */ /* 0x000fe200078ec0ff */
[----:B------:R-:W-:-:S03]  /*14c0*/  VIADD R8, R27, 0xfffffc01 ;  /* 0xfffffc011b087836 */ /* 0x000fc60000000000 */
[----:B------:R-:W-:Y:S01]  /*14d0*/  LOP3.LUT R13, R10, 0x3ff00000, RZ, 0xfc, !PT ;  /* 0x3ff000000a0d7812 */ /* 0x000fe200078efcff */
[----:B------:R-:W-:-:S03]  /*14e0*/  IMAD.MOV.U32 R10, RZ, RZ, RZ ;  /* 0x000000ffff0a7224 */ /* 0x000fc600078e00ff */
[----:B------:R-:W-:-:S13]  /*14f0*/  ISETP.GE.U32.AND P1, PT, R13, 0x3ff6a09f, PT ;  /* 0x3ff6a09f0d00780c */ /* 0x000fda0003f26070 */
[----:B------:R-:W-:Y:S02]  /*1500*/  @P1 VIADD R11, R13, 0xfff00000 ;  /* 0xfff000000d0b1836 */ /* 0x000fe40000000000 */
[----:B------:R-:W-:Y:S02]  /*1510*/  @P1 VIADD R8, R27, 0xfffffc02 ;  /* 0xfffffc021b081836 */ /* 0x000fe40000000000 */
[----:B------:R-:W-:-:S03]  /*1520*/  @P1 IMAD.MOV.U32 R13, RZ, RZ, R11 ;  /* 0x000000ffff0d1224 */ /* 0x000fc600078e000b */
[----:B------:R-:W-:-:S03]  /*1530*/  LOP3.LUT R8, R8, 0x80000000, RZ, 0x3c, !PT ;  /* 0x8000000008087812 */ /* 0x000fc600078e3cff */
[C---:B------:R-:W-:Y:S02]  /*1540*/  DADD R18, R12.reuse, 1 ;  /* 0x3ff000000c127429 */ /* 0x040fe40000000000 */
[----:B------:R-:W-:-:S04]  /*1550*/  DADD R12, R12, -1 ;  /* 0xbff000000c0c7429 */ /* 0x000fc80000000000 */
[----:B------:R-:W0:Y:S02]  /*1560*/  MUFU.RCP64H R11, R19 ;  /* 0x00000013000b7308 */ /* 0x000e240000001800 */
[----:B0-----:R-:W-:-:S08]  /*1570*/  DFMA R16, -R18, R10, 1 ;  /* 0x3ff000001210742b */ /* 0x001fd0000000010a */
[----:B------:R-:W-:-:S08]  /*1580*/  DFMA R16, R16, R16, R16 ;  /* 0x000000101010722b */ /* 0x000fd00000000010 */
[----:B------:R-:W-:-:S08]  /*1590*/  DFMA R16, R10, R16, R10 ;  /* 0x000000100a10722b */ /* 0x000fd0000000000a */
[----:B------:R-:W-:-:S08]  /*15a0*/  DMUL R10, R12, R16 ;  /* 0x000000100c0a7228 */ /* 0x000fd00000000000 */
[----:B------:R-:W-:-:S08]  /*15b0*/  DFMA R10, R12, R16, R10 ;  /* 0x000000100c0a722b */ /* 0x000fd0000000000a */
[----:B------:R-:W-:-:S08]  /*15c0*/  DMUL R22, R10, R10 ;  /* 0x0000000a0a167228 */ /* 0x000fd00000000000 */
[----:B------:R-:W-:Y:S01]  /*15d0*/  DFMA R14, R22, UR6, R14 ;  /* 0x00000006160e7c2b */ /* 0x000fe2000800000e */
[----:B------:R-:W-:Y:S01]  /*15e0*/  UMOV UR6, 0x75488a3f ;  /* 0x75488a3f00067882 */ /* 0x000fe20000000000 */
[----:B------:R-:W-:-:S06]  /*15f0*/  UMOV UR7, 0x3ef3b20a ;  /* 0x3ef3b20a00077882 */ /* 0x000fcc0000000000 */
[----:B------:R-:W-:Y:S01]  /*1600*/  DFMA R20, R22, R14, UR6 ;  /* 0x0000000616147e2b */ /* 0x000fe2000800000e */
[----:B------:R-:W-:Y:S01]  /*1610*/  UMOV UR6, 0xe4faecd5 ;  /* 0xe4faecd500067882 */ /* 0x000fe20000000000 */
[----:B------:R-:W-:Y:S01]  /*1620*/  UMOV UR7, 0x3f1745cd ;  /* 0x3f1745cd00077882 */ /* 0x000fe20000000000 */
[----:B------:R-:W-:-:S05]  /*1630*/  DADD R14, R12, -R10 ;  /* 0x000000000c0e7229 */ /* 0x000fca000000080a */
[----:B------:R-:W-:Y:S01]  /*1640*/  DFMA R20, R22, R20, UR6 ;  /* 0x0000000616147e2b */ /* 0x000fe20008000014 */
[----:B------:R-:W-:Y:S01]  /*1650*/  UMOV UR6, 0x258a578b ;  /* 0x258a578b00067882 */ /* 0x000fe20000000000 */
[----:B------:R-:W-:Y:S01]  /*1660*/  UMOV UR7, 0x3f3c71c7 ;  /* 0x3f3c71c700077882 */ /* 0x000fe20000000000 */
[----:B------:R-:W-:-:S05]  /*1670*/  DADD R14, R14, R14 ;  /* 0x000000000e0e7229 */ /* 0x000fca000000000e */
[----:B------:R-:W-:Y:S01]  /*1680*/  DFMA R20, R22, R20, UR6 ;  /* 0x0000000616147e2b */ /* 0x000fe20008000014 */
[----:B------:R-:W-:Y:S01]  /*1690*/  UMOV UR6, 0x9242b910 ;  /* 0x9242b91000067882 */ /* 0x000fe20000000000 */
[----:B------:R-:W-:Y:S01]  /*16a0*/  UMOV UR7, 0x3f624924 ;  /* 0x3f62492400077882 */ /* 0x000fe20000000000 */
[----:B------:R-:W-:-:S05]  /*16b0*/  DFMA R14, R12, -R10, R14 ;  /* 0x8000000a0c0e722b */ /* 0x000fca000000000e */
[----:B------:R-:W-:Y:S01]  /*16c0*/  DFMA R20, R22, R20, UR6 ;  /* 0x0000000616147e2b */ /* 0x000fe20008000014 */
[----:B------:R-:W-:Y:S01]  /*16d0*/  UMOV UR6, 0x99999dfb ;  /* 0x99999dfb00067882 */ /* 0x000fe20000000000 */
[----:B------:R-:W-:Y:S01]  /*16e0*/  UMOV UR7, 0x3f899999 ;  /* 0x3f89999900077882 */ /* 0x000fe20000000000 */
[----:B------:R-:W-:Y:S02]  /*16f0*/  DMUL R14, R16, R14 ;  /* 0x0000000e100e7228 */ /* 0x000fe40000000000 */
[----:B------:R-:W-:-:S03]  /*1700*/  DMUL R16, R10, R10 ;  /* 0x0000000a0a107228 */ /* 0x000fc60000000000 */
[----:B------:R-:W-:Y:S01]  /*1710*/  DFMA R20, R22, R20, UR6 ;  /* 0x0000000616147e2b */ /* 0x000fe20008000014 */
[----:B------:R-:W-:Y:S01]  /*1720*/  UMOV UR6, 0x55555555 ;  /* 0x5555555500067882 */ /* 0x000fe20000000000 */
[----:B------:R-:W-:-:S03]  /*1730*/  UMOV UR7, 0x3fb55555 ;  /* 0x3fb5555500077882 */ /* 0x000fc60000000000 */
[----:B------:R-:W-:-:S03]  /*1740*/  DFMA R24, R10, R10, -R16 ;  /* 0x0000000a0a18722b */ /* 0x000fc60000000810 */
[----:B------:R-:W-:-:S08]  /*1750*/  DFMA R12, R22, R20, UR6 ;  /* 0x00000006160c7e2b */ /* 0x000fd00008000014 */
[----:B------:R-:W-:Y:S01]  /*1760*/  DADD R18, -R12, UR6 ;  /* 0x000000060c127e29 */ /* 0x000fe20008000100 */
[----:B------:R-:W-:Y:S01]  /*1770*/  UMOV UR6, 0xb9e7b0 ;  /* 0x00b9e7b000067882 */ /* 0x000fe20000000000 */
[----:B------:R-:W-:-:S06]  /*1780*/  UMOV UR7, 0x3c46a4cb ;  /* 0x3c46a4cb00077882 */ /* 0x000fcc0000000000 */
[----:B------:R-:W-:Y:S02]  /*1790*/  DFMA R18, R22, R20, R18 ;  /* 0x000000141612722b */ /* 0x000fe40000000012 */
[----:B------:R-:W-:Y:S01]  /*17a0*/  DMUL R20, R10, R16 ;  /* 0x000000100a147228 */ /* 0x000fe20000000000 */
[----:B------:R-:W-:Y:S02]  /*17b0*/  VIADD R23, R15, 0x100000 ;  /* 0x001000000f177836 */ /* 0x000fe40000000000 */
[----:B------:R-:W-:-:S03]  /*17c0*/  IMAD.MOV.U32 R22, RZ, RZ, R14 ;  /* 0x000000ffff167224 */ /* 0x000fc600078e000e */
[----:B------:R-:W-:Y:S01]  /*17d0*/  DADD R18, R18, -UR6 ;  /* 0x8000000612127e29 */ /* 0x000fe20008000000 */
[----:B------:R-:W-:Y:S01]  /*17e0*/  UMOV UR6, 0x80000000 ;  /* 0x8000000000067882 */ /* 0x000fe20000000000 */
[----:B------:R-:W-:Y:S01]  /*17f0*/  UMOV UR7, 0x43300000 ;  /* 0x4330000000077882 */ /* 0x000fe20000000000 */
[C---:B------:R-:W-:Y:S02]  /*1800*/  DFMA R22, R10.reuse, R22, R24 ;  /* 0x000000160a16722b */ /* 0x040fe40000000018 */
[----:B------:R-:W-:Y:S02]  /*1810*/  DFMA R24, R10, R16, -R20 ;  /* 0x000000100a18722b */ /* 0x000fe40000000814 */
[----:B------:R-:W-:Y:S01]  /*1820*/  DADD R8, R8, -UR6 ;  /* 0x8000000608087e29 */ /* 0x000fe20008000000 */
[----:B------:R-:W-:Y:S01]  /*1830*/  UMOV UR6, 0xfefa39ef ;  /* 0xfefa39ef00067882 */ /* 0x000fe20000000000 */
[----:B------:R-:W-:-:S04]  /*1840*/  UMOV UR7, 0x3fe62e42 ;  /* 0x3fe62e4200077882 */ /* 0x000fc80000000000 */
[----:B------:R-:W-:Y:S02]  /*1850*/  DFMA R24, R14, R16, R24 ;  /* 0x000000100e18722b */ /* 0x000fe40000000018 */
[----:B------:R-:W-:-:S06]  /*1860*/  DADD R16, R12, R18 ;  /* 0x000000000c107229 */ /* 0x000fcc0000000012 */
[----:B------:R-:W-:Y:S02]  /*1870*/  DFMA R22, R10, R22, R24 ;  /* 0x000000160a16722b */ /* 0x000fe40000000018 */
[----:B------:R-:W-:Y:S02]  /*1880*/  DADD R24, R12, -R16 ;  /* 0x000000000c187229 */ /* 0x000fe40000000810 */
[----:B------:R-:W-:-:S06]  /*1890*/  DMUL R12, R16, R20 ;  /* 0x00000014100c7228 */ /* 0x000fcc0000000000 */
[----:B------:R-:W-:Y:S02]  /*18a0*/  DADD R24, R18, R24 ;  /* 0x0000000012187229 */ /* 0x000fe40000000018 */
[----:B------:R-:W-:-:S08]  /*18b0*/  DFMA R18, R16, R20, -R12 ;  /* 0x000000141012722b */ /* 0x000fd0000000080c */
[----:B------:R-:W-:-:S08]  /*18c0*/  DFMA R18, R16, R22, R18 ;  /* 0x000000161012722b */ /* 0x000fd00000000012 */
[----:B------:R-:W-:-:S08]  /*18d0*/  DFMA R24, R24, R20, R18 ;  /* 0x000000141818722b */ /* 0x000fd00000000012 */
[----:B------:R-:W-:-:S08]  /*18e0*/  DADD R18, R12, R24 ;  /* 0x000000000c127229 */ /* 0x000fd00000000018 */
[--C-:B------:R-:W-:Y:S02]  /*18f0*/  DADD R16, R10, R18.reuse ;  /* 0x000000000a107229 */ /* 0x100fe40000000012 */
[----:B------:R-:W-:-:S06]  /*1900*/  DADD R12, R12, -R18 ;  /* 0x000000000c0c7229 */ /* 0x000fcc0000000812 */
[----:B------:R-:W-:Y:S02]  /*1910*/  DADD R10, R10, -R16 ;  /* 0x000000000a0a7229 */ /* 0x000fe40000000810 */
[----:B------:R-:W-:-:S06]  /*1920*/  DADD R12, R24, R12 ;  /* 0x00000000180c7229 */ /* 0x000fcc000000000c */
[----:B------:R-:W-:-:S08]  /*1930*/  DADD R10, R18, R10 ;  /* 0x00000000120a7229 */ /* 0x000fd0000000000a */
[----:B------:R-:W-:-:S08]  /*1940*/  DADD R10, R12, R10 ;  /* 0x000000000c0a7229 */ /* 0x000fd0000000000a */
[----:B------:R-:W-:-:S08]  /*1950*/  DADD R14, R14, R10 ;  /* 0x000000000e0e7229 */ /* 0x000fd0000000000a */
[----:B------:R-:W-:-:S08]  /*1960*/  DADD R12, R16, R14 ;  /* 0x00000000100c7229 */ /* 0x000fd0000000000e */
[--C-:B------:R-:W-:Y:S02]  /*1970*/  DFMA R10, R8, UR6, R12.reuse ;  /* 0x00000006080a7c2b */ /* 0x100fe4000800000c */
[----:B------:R-:W-:-:S06]  /*1980*/  DADD R18, R16, -R12 ;  /* 0x0000000010127229 */ /* 0x000fcc000000080c */
[----:B------:R-:W-:Y:S02]  /*1990*/  DFMA R16, R8, -UR6, R10 ;  /* 0x8000000608107c2b */ /* 0x000fe4000800000a */
[----:B------:R-:W-:-:S06]  /*19a0*/  DADD R18, R14, R18 ;  /* 0x000000000e127229 */ /* 0x000fcc0000000012 */
[----:B------:R-:W-:-:S08]  /*19b0*/  DADD R16, -R12, R16 ;  /* 0x000000000c107229 */ /* 0x000fd00000000110 */
[----:B------:R-:W-:-:S08]  /*19c0*/  DADD R12, R18, -R16 ;  /* 0x00000000120c7229 */ /* 0x000fd00000000810 */
[----:B------:R-:W-:-:S08]  /*19d0*/  DFMA R12, R8, UR8, R12 ;  /* 0x00000008080c7c2b */ /* 0x000fd0000800000c */
[----:B------:R-:W-:-:S08]  /*19e0*/  DADD R8, R10, R12 ;  /* 0x000000000a087229 */ /* 0x000fd0000000000c */
[----:B------:R-:W-:Y:S02]  /*19f0*/  DADD R10, R10, -R8 ;  /* 0x000000000a0a7229 */ /* 0x000fe40000000808 */
[----:B------:R-:W-:-:S06]  /*1a00*/  DMUL R18, R8, 2 ;  /* 0x4000000008127828 */ /* 0x000fcc0000000000 */
[----:B------:R-:W-:Y:S02]  /*1a10*/  DADD R10, R12, R10 ;  /* 0x000000000c0a7229 */ /* 0x000fe4000000000a */
[----:B------:R-:W-:-:S08]  /*1a20*/  DFMA R16, R8, 2, -R18 ;  /* 0x400000000810782b */ /* 0x000fd00000000812 */
[----:B------:R-:W-:Y:S01]  /*1a30*/  DFMA R16, R10, 2, R16 ;  /* 0x400000000a10782b */ /* 0x000fe20000000010 */
[----:B------:R-:W-:Y:S02]  /*1a40*/  IMAD.MOV.U32 R10, RZ, RZ, 0x652b82fe ;  /* 0x652b82feff0a7424 */ /* 0x000fe400078e00ff */
[----:B------:R-:W-:-:S05]  /*1a50*/  IMAD.MOV.U32 R11, RZ, RZ, 0x3ff71547 ;  /* 0x3ff71547ff0b7424 */ /* 0x000fca00078e00ff */
[----:B------:R-:W-:-:S08]  /*1a60*/  DADD R8, R18, R16 ;  /* 0x0000000012087229 */ /* 0x000fd00000000010 */
[----:B------:R-:W-:Y:S02]  /*1a70*/  DFMA R10, R8, R10, 6.75539944105574400000e+15 ;  /* 0x43380000080a742b */ /* 0x000fe4000000000a */
[----:B------:R-:W-:Y:S01]  /*1a80*/  FSETP.GEU.AND P0, PT, |R9|, 4.1917929649353027344, PT ;  /* 0x4086232b0900780b */ /* 0x000fe20003f0e200 */
[----:B------:R-:W-:-:S05]  /*1a90*/  DADD R18, R18, -R8 ;  /* 0x0000000012127229 */ /* 0x000fca0000000808 */
[----:B------:R-:W-:-:S03]  /*1aa0*/  DADD R12, R10, -6.75539944105574400000e+15 ;  /* 0xc33800000a0c7429 */ /* 0x000fc60000000000 */
[----:B------:R-:W-:-:S05]  /*1ab0*/  DADD R16, R16, R18 ;  /* 0x0000000010107229 */ /* 0x000fca0000000012 */
        /* <DEDUP_REMOVED lines=33> */
[----:B------:R-:W-:-:S08]  /*1cd0*/  DFMA R12, R14, R12, 1 ;  /* 0x3ff000000e0c742b */ /* 0x000fd0000000000c */
        /* <DEDUP_REMOVED lines=8> */
[----:B------:R-:W-:Y:S02]  /*1d60*/  @!P1 LEA.HI R11, R10, R10, RZ, 0x1 ;  /* 0x0000000a0a0b9211 */ /* 0x000fe400078f08ff */
[----:B------:R-:W-:Y:S02]  /*1d70*/  FSEL R15, R15, RZ, P0 ;  /* 0x000000ff0f0f7208 */ /* 0x000fe40000000000 */
[----:B------:R-:W-:-:S05]  /*1d80*/  @!P1 SHF.R.S32.HI R11, RZ, 0x1, R11 ;  /* 0x00000001ff0b9819 */ /* 0x000fca000001140b */
[----:B------:R-:W-:Y:S02]  /*1d90*/  @!P1 IMAD.IADD R8, R10, 0x1, -R11 ;  /* 0x000000010a089824 */ /* 0x000fe400078e0a0b */
[----:B------:R-:W-:-:S03]  /*1da0*/  @!P1 IMAD R13, R11, 0x100000, R13 ;  /* 0x001000000b0d9824 */ /* 0x000fc600078e020d */
[----:B------:R-:W-:Y:S01]  /*1db0*/  @!P1 LEA R9, R8, 0x3ff00000, 0x14 ;  /* 0x3ff0000008099811 */ /* 0x000fe200078ea0ff */
[----:B------:R-:W-:-:S06]  /*1dc0*/  @!P1 IMAD.MOV.U32 R8, RZ, RZ, RZ ;  /* 0x000000ffff089224 */ /* 0x000fcc00078e00ff */
[----:B------:R-:W-:-:S11]  /*1dd0*/  @!P1 DMUL R14, R12, R8 ;  /* 0x000000080c0e9228 */ /* 0x000fd60000000000 */
.L_x_21:
[----:B------:R-:W-:Y:S01]  /*1de0*/  DFMA R16, R16, R14, R14 ;  /* 0x0000000e1010722b */ /* 0x000fe2000000000e */
[----:B------:R-:W-:Y:S01]  /*1df0*/  IMAD.MOV.U32 R8, RZ, RZ, R0 ;  /* 0x000000ffff087224 */ /* 0x000fe200078e0000 */
[----:B------:R-:W-:Y:S01]  /*1e00*/  DSETP.NEU.AND P0, PT, |R14|, +INF , PT ;  /* 0x7ff000000e00742a */ /* 0x000fe20003f0d200 */
[----:B------:R-:W-:-:S07]  /*1e10*/  IMAD.MOV.U32 R9, RZ, RZ, 0x0 ;  /* 0x00000000ff097424 */ /* 0x000fce00078e00ff */
[----:B------:R-:W-:Y:S02]  /*1e20*/  FSEL R14, R14, R16, !P0 ;  /* 0x000000100e0e7208 */ /* 0x000fe40004000000 */
[----:B------:R-:W-:Y:S01]  /*1e30*/  FSEL R15, R15, R17, !P0 ;  /* 0x000000110f0f7208 */ /* 0x000fe20004000000 */
[----:B------:R-:W-:Y:S06]  /*1e40*/  RET.REL.NODEC R8 `(_Z21calculate_g_image_gpuPfS_ii) ;  /* 0xffffffe0086c7950 */ /* 0x000fec0003c3ffff */
.L_x_22:
        /* <DEDUP_REMOVED lines=11> */
.L_x_24:


//--------------------- .nv.shared.reserved.0     --------------------------
	.section	.nv.shared.reserved.0,"aw",@nobits
	.weak		__nv_reservedSMEM_offset_0_alias
	.size		__nv_reservedSMEM_offset_0_alias, 0, 64
	.other		__nv_reservedSMEM_offset_0_alias,@"STO_CUDA_RESERVED_SHARED STV_DEFAULT"
__nv_reservedSMEM_offset_0_alias:
	.zero		0
	.zero		64


//--------------------- .nv.constant0._Z17apply_stencil_gpuPfS_S_iif --------------------------
	.section	.nv.constant0._Z17apply_stencil_gpuPfS_S_iif,"a",@progbits
	.sectionflags	@""
	.align	4
.nv.constant0._Z17apply_stencil_gpuPfS_S_iif:
	.zero		932


//--------------------- .nv.constant0._Z8copy_gpuPfS_ii --------------------------
	.section	.nv.constant0._Z8copy_gpuPfS_ii,"a",@progbits
	.sectionflags	@""
	.align	4
.nv.constant0._Z8copy_gpuPfS_ii:
	.zero		920


//--------------------- .nv.constant0._Z21calculate_g_image_gpuPfS_ii --------------------------
	.section	.nv.constant0._Z21calculate_g_image_gpuPfS_ii,"a",@progbits
	.sectionflags	@""
	.align	4
.nv.constant0._Z21calculate_g_image_gpuPfS_ii:
	.zero		920


//--------------------- SYMBOLS --------------------------

	.type		.nv.reservedSmem.offset0,@object
	.size		.nv.reservedSmem.offset0,0x4
